	.target	sm_90a

	.elftype	@"ET_EXEC"


//--------------------- .note.nv.tkinfo           --------------------------
	.section	.note.nv.tkinfo,"",@"SHT_NOTE"
	.sectionflags	@"SHF_NOTE_NV_TKINFO"
	.tkinfo
        /*0018*/ 	.word	0x00000002
        /*0030*/ 	.string	""
        /*0030*/ 	.string	"ptxas"
        /*0030*/ 	.string	"Cuda compilation tools, release 13.0, V13.0.88"
        /*0030*/ 	.string	"Build cuda_13.0.r13.0/compiler.36424714_0"
        /*0030*/ 	.string	"-arch sm_90a -m 64 "



//--------------------- .note.nv.cuinfo           --------------------------
	.section	.note.nv.cuinfo,"",@"SHT_NOTE"
	.sectionflags	@"SHF_NOTE_NV_CUINFO"
        /*0018*/ 	.short	0x0002
        /*001a*/ 	.short	0x005a
        /*001c*/ 	.short	0x0082
	.zero		2


//--------------------- .nv.info                  --------------------------
	.section	.nv.info,"",@"SHT_CUDA_INFO"
	.align	4


	//----- nvinfo : EIATTR_REGCOUNT
	.align		4
        /*0000*/ 	.byte	0x04, 0x2f
        /*0002*/ 	.short	(.L_15 - .L_14)
	.align		4
.L_14:
        /*0004*/ 	.word	index@(_ZN7cutlass13device_kernelINS_4gemm6kernel13GemmUniversalIN4cute5tupleIJiiiiEEENS1_10collective13CollectiveMmaINS1_34MainloopSm90TmaGmmaWarpSpecializedILi12ENS5_IJNS4_1CILi2EEENSA_ILi1EEESC_EEENS1_35KernelTmaWarpSpecializedCooperativeEEENS5_IJNSA_ILi512EEENSA_ILi48EEENSA_ILi16EEEEEENS_10bfloat16_tENS5_IJlSC_lEEESK_SL_NS4_8TiledMMAINS4_8MMA_AtomIJNS4_4SM904GMMA27MMA_64x16x16_F32BF16BF16_SSILNSP_5MajorE0ELSR_0ELNSP_7ScaleInE1ELSS_1EEEEEENS4_6LayoutISD_NS5_IJSC_NSA_ILi0EEESW_EEEEENS5_IJNS4_10UnderscoreESZ_SZ_EEEEENS4_13SM90_TMA_LOADENS4_14ComposedLayoutINS4_7SwizzleILi1ELi4ELi3EEENS4_18smem_ptr_flag_bitsILi16EEENSV_INS5_IJNSA_ILi8EEESI_EEENS5_IJSI_SC_EEEEEEEvNS4_8identityENS4_23SM90_TMA_LOAD_MULTICASTES1C_vS1D_EENS_8epilogue10collective6detail29Sm90TmaWarpSpecializedAdapterINS1H_15DefaultEpilogueISK_SL_SL_NS1G_6thread17LinearCombinationISK_Li1EffLNS1L_9ScaleType4KindE0ELNS_15FloatRoundStyleE2ESK_EENS1_15EpilogueDefaultEEEEEvvEEEEvNT_6ParamsE)
        /*0008*/ 	.word	0x000000a8


	//----- nvinfo : EIATTR_FRAME_SIZE
	.align		4
.L_15:
        /*000c*/ 	.byte	0x04, 0x11
        /*000e*/ 	.short	(.L_17 - .L_16)
	.align		4
.L_16:
        /*0010*/ 	.word	index@(_ZN7cutlass13device_kernelINS_4gemm6kernel13GemmUniversalIN4cute5tupleIJiiiiEEENS1_10collective13CollectiveMmaINS1_34MainloopSm90TmaGmmaWarpSpecializedILi12ENS5_IJNS4_1CILi2EEENSA_ILi1EEESC_EEENS1_35KernelTmaWarpSpecializedCooperativeEEENS5_IJNSA_ILi512EEENSA_ILi48EEENSA_ILi16EEEEEENS_10bfloat16_tENS5_IJlSC_lEEESK_SL_NS4_8TiledMMAINS4_8MMA_AtomIJNS4_4SM904GMMA27MMA_64x16x16_F32BF16BF16_SSILNSP_5MajorE0ELSR_0ELNSP_7ScaleInE1ELSS_1EEEEEENS4_6LayoutISD_NS5_IJSC_NSA_ILi0EEESW_EEEEENS5_IJNS4_10UnderscoreESZ_SZ_EEEEENS4_13SM90_TMA_LOADENS4_14ComposedLayoutINS4_7SwizzleILi1ELi4ELi3EEENS4_18smem_ptr_flag_bitsILi16EEENSV_INS5_IJNSA_ILi8EEESI_EEENS5_IJSI_SC_EEEEEEEvNS4_8identityENS4_23SM90_TMA_LOAD_MULTICASTES1C_vS1D_EENS_8epilogue10collective6detail29Sm90TmaWarpSpecializedAdapterINS1H_15DefaultEpilogueISK_SL_SL_NS1G_6thread17LinearCombinationISK_Li1EffLNS1L_9ScaleType4KindE0ELNS_15FloatRoundStyleE2ESK_EENS1_15EpilogueDefaultEEEEEvvEEEEvNT_6ParamsE)
        /*0014*/ 	.word	0x00000000


	//----- nvinfo : EIATTR_MIN_STACK_SIZE
	.align		4
.L_17:
        /*0018*/ 	.byte	0x04, 0x12
        /*001a*/ 	.short	(.L_19 - .L_18)
	.align		4
.L_18:
        /*001c*/ 	.word	index@(_ZN7cutlass13device_kernelINS_4gemm6kernel13GemmUniversalIN4cute5tupleIJiiiiEEENS1_10collective13CollectiveMmaINS1_34MainloopSm90TmaGmmaWarpSpecializedILi12ENS5_IJNS4_1CILi2EEENSA_ILi1EEESC_EEENS1_35KernelTmaWarpSpecializedCooperativeEEENS5_IJNSA_ILi512EEENSA_ILi48EEENSA_ILi16EEEEEENS_10bfloat16_tENS5_IJlSC_lEEESK_SL_NS4_8TiledMMAINS4_8MMA_AtomIJNS4_4SM904GMMA27MMA_64x16x16_F32BF16BF16_SSILNSP_5MajorE0ELSR_0ELNSP_7ScaleInE1ELSS_1EEEEEENS4_6LayoutISD_NS5_IJSC_NSA_ILi0EEESW_EEEEENS5_IJNS4_10UnderscoreESZ_SZ_EEEEENS4_13SM90_TMA_LOADENS4_14ComposedLayoutINS4_7SwizzleILi1ELi4ELi3EEENS4_18smem_ptr_flag_bitsILi16EEENSV_INS5_IJNSA_ILi8EEESI_EEENS5_IJSI_SC_EEEEEEEvNS4_8identityENS4_23SM90_TMA_LOAD_MULTICASTES1C_vS1D_EENS_8epilogue10collective6detail29Sm90TmaWarpSpecializedAdapterINS1H_15DefaultEpilogueISK_SL_SL_NS1G_6thread17LinearCombinationISK_Li1EffLNS1L_9ScaleType4KindE0ELNS_15FloatRoundStyleE2ESK_EENS1_15EpilogueDefaultEEEEEvvEEEEvNT_6ParamsE)
        /*0020*/ 	.word	0x00000000
.L_19:


//--------------------- .nv.compat                --------------------------
	.section	.nv.compat,"",@"SHT_CUDA_COMPAT_INFO"
	.align	4
        /*0000*/ 	.byte	0x02, 0x09, 0x01, 0x00, 0x02, 0x02, 0x04, 0x00, 0x02, 0x05, 0x05, 0x00, 0x03, 0x07, 0x01, 0x01
        /*0010*/ 	.byte	0x02, 0x03, 0x01, 0x00, 0x02, 0x06, 0x01, 0x00, 0x04, 0x0b, 0x08, 0x00, 0x00, 0x00, 0x00, 0x00
        /*0020*/ 	.byte	0x00, 0x00, 0x00, 0x00


//--------------------- .nv.info._ZN7cutlass13device_kernelINS_4gemm6kernel13GemmUniversalIN4cute5tupleIJiiiiEEENS1_10collective13CollectiveMmaINS1_34MainloopSm90TmaGmmaWarpSpecializedILi12ENS5_IJNS4_1CILi2EEENSA_ILi1EEESC_EEENS1_35KernelTmaWarpSpecializedCooperativeEEENS5_IJNSA_ILi512EEENSA_ILi48EEENSA_ILi16EEEEEENS_10bfloat16_tENS5_IJlSC_lEEESK_SL_NS4_8TiledMMAINS4_8MMA_AtomIJNS4_4SM904GMMA27MMA_64x16x16_F32BF16BF16_SSILNSP_5MajorE0ELSR_0ELNSP_7ScaleInE1ELSS_1EEEEEENS4_6LayoutISD_NS5_IJSC_NSA_ILi0EEESW_EEEEENS5_IJNS4_10UnderscoreESZ_SZ_EEEEENS4_13SM90_TMA_LOADENS4_14ComposedLayoutINS4_7SwizzleILi1ELi4ELi3EEENS4_18smem_ptr_flag_bitsILi16EEENSV_INS5_IJNSA_ILi8EEESI_EEENS5_IJSI_SC_EEEEEEEvNS4_8identityENS4_23SM90_TMA_LOAD_MULTICASTES1C_vS1D_EENS_8epilogue10collective6detail29Sm90TmaWarpSpecializedAdapterINS1H_15DefaultEpilogueISK_SL_SL_NS1G_6thread17LinearCombinationISK_Li1EffLNS1L_9ScaleType4KindE0ELNS_15FloatRoundStyleE2ESK_EENS1_15EpilogueDefaultEEEEEvvEEEEvNT_6ParamsE --------------------------
	.section	.nv.info._ZN7cutlass13device_kernelINS_4gemm6kernel13GemmUniversalIN4cute5tupleIJiiiiEEENS1_10collective13CollectiveMmaINS1_34MainloopSm90TmaGmmaWarpSpecializedILi12ENS5_IJNS4_1CILi2EEENSA_ILi1EEESC_EEENS1_35KernelTmaWarpSpecializedCooperativeEEENS5_IJNSA_ILi512EEENSA_ILi48EEENSA_ILi16EEEEEENS_10bfloat16_tENS5_IJlSC_lEEESK_SL_NS4_8TiledMMAINS4_8MMA_AtomIJNS4_4SM904GMMA27MMA_64x16x16_F32BF16BF16_SSILNSP_5MajorE0ELSR_0ELNSP_7ScaleInE1ELSS_1EEEEEENS4_6LayoutISD_NS5_IJSC_NSA_ILi0EEESW_EEEEENS5_IJNS4_10UnderscoreESZ_SZ_EEEEENS4_13SM90_TMA_LOADENS4_14ComposedLayoutINS4_7SwizzleILi1ELi4ELi3EEENS4_18smem_ptr_flag_bitsILi16EEENSV_INS5_IJNSA_ILi8EEESI_EEENS5_IJSI_SC_EEEEEEEvNS4_8identityENS4_23SM90_TMA_LOAD_MULTICASTES1C_vS1D_EENS_8epilogue10collective6detail29Sm90TmaWarpSpecializedAdapterINS1H_15DefaultEpilogueISK_SL_SL_NS1G_6thread17LinearCombinationISK_Li1EffLNS1L_9ScaleType4KindE0ELNS_15FloatRoundStyleE2ESK_EENS1_15EpilogueDefaultEEEEEvvEEEEvNT_6ParamsE,"",@"SHT_CUDA_INFO"
	.sectionflags	@""
	.align	4


	//----- nvinfo : EIATTR_CUDA_API_VERSION
	.align		4
        /*0000*/ 	.byte	0x04, 0x37
        /*0002*/ 	.short	(.L_21 - .L_20)
.L_20:
        /*0004*/ 	.word	0x00000082


	//----- nvinfo : EIATTR_KPARAM_INFO
	.align		4
.L_21:
        /*0008*/ 	.byte	0x04, 0x17
        /*000a*/ 	.short	(.L_23 - .L_22)
.L_22:
        /*000c*/ 	.word	0x00000000
        /*0010*/ 	.short	0x0000
        /*0012*/ 	.short	0x0070
        /*0014*/ 	.byte	0x00, 0xf0, 0x01, 0x10


	//----- nvinfo : EIATTR_SPARSE_MMA_MASK
	.align		4
.L_23:
        /*0018*/ 	.byte	0x03, 0x50
        /*001a*/ 	.short	0x0000


	//----- nvinfo : EIATTR_MAXREG_COUNT
	.align		4
        /*001c*/ 	.byte	0x03, 0x1b
        /*001e*/ 	.short	0x00a8


	//----- nvinfo : EIATTR_NUM_BARRIERS
	.align		4
        /*0020*/ 	.byte	0x02, 0x4c
        /*0022*/ 	.byte	0x01
	.zero		1


	//----- nvinfo : EIATTR_EXTERNS
	.align		4
        /*0024*/ 	.byte	0x04, 0x0f
        /*0026*/ 	.short	(.L_25 - .L_24)


	//   ....[0]....
	.align		4
.L_24:
        /*0028*/ 	.word	index@(__assertfail)


	//----- nvinfo : EIATTR_MERCURY_ISA_VERSION
	.align		4
.L_25:
        /*002c*/ 	.byte	0x03, 0x5f
        /*002e*/ 	.short	0x0101


	//----- nvinfo : EIATTR_INT_WARP_WIDE_INSTR_OFFSETS
	.align		4
        /*0030*/ 	.byte	0x04, 0x31
        /*0032*/ 	.short	(.L_27 - .L_26)


	//   ....[0]....
.L_26:
        /*0034*/ 	.word	0x000005b0


	//   ....[1]....
        /*0038*/ 	.word	0x000005e0


	//   ....[2]....
        /*003c*/ 	.word	0x000007a0


	//----- nvinfo : EIATTR_COOP_GROUP_MASK_REGIDS
	.align		4
.L_27:
        /*0040*/ 	.byte	0x04, 0x29
        /*0042*/ 	.short	(.L_29 - .L_28)


	//   ....[0]....
.L_28:
        /*0044*/ 	.word	0xffffffff


	//   ....[1]....
        /*0048*/ 	.word	0xffffffff


	//   ....[2]....
        /*004c*/ 	.word	0xffffffff


	//   ....[3]....
        /*0050*/ 	.word	0xffffffff


	//   ....[4]....
        /*0054*/ 	.word	0xffffffff


	//   ....[5]....
        /*0058*/ 	.word	0xffffffff


	//----- nvinfo : EIATTR_COOP_GROUP_INSTR_OFFSETS
	.align		4
.L_29:
        /*005c*/ 	.byte	0x04, 0x28
        /*005e*/ 	.short	(.L_31 - .L_30)


	//   ....[0]....
.L_30:
        /*0060*/ 	.word	0x00000060


	//   ....[1]....
        /*0064*/ 	.word	0x00000070


	//   ....[2]....
        /*0068*/ 	.word	0x00000130


	//   ....[3]....
        /*006c*/ 	.word	0x00000400


	//   ....[4]....
        /*0070*/ 	.word	0x00000920


	//   ....[5]....
        /*0074*/ 	.word	0x00001370


	//----- nvinfo : EIATTR_REG_RECONFIG
	.align		4
.L_31:
        /*0078*/ 	.byte	0x01, 0x54
	.zero		2


	//----- nvinfo : EIATTR_SYSCALL_OFFSETS
	.align		4
        /*007c*/ 	.byte	0x04, 0x46
        /*007e*/ 	.short	(.L_33 - .L_32)


	//   ....[0]....
.L_32:
        /*0080*/ 	.word	0x00001530


	//----- nvinfo : EIATTR_MBARRIER_INSTR_OFFSETS
	.align		4
.L_33:
        /*0084*/ 	.byte	0x04, 0x39
        /*0086*/ 	.short	(.L_35 - .L_34)


	//   ....[0]....
.L_34:
        /*0088*/ 	.word	0x00000250
        /*008c*/ 	.word	0x000000ff
        /*0090*/ 	.word	0x00000000
        /*0094*/ 	.short	0x0100
        /*0096*/ 	.byte	0x08
	.zero		1


	//   ....[1]....
        /*0098*/ 	.word	0x00000260
        /*009c*/ 	.word	0x000000ff
        /*00a0*/ 	.word	0x00000060
        /*00a4*/ 	.short	0x0100
        /*00a6*/ 	.byte	0x08
	.zero		1


	//   ....[2]....
        /*00a8*/ 	.word	0x00000270
        /*00ac*/ 	.word	0x000000ff
        /*00b0*/ 	.word	0x00000008
        /*00b4*/ 	.short	0x0100
        /*00b6*/ 	.byte	0x08
	.zero		1


	//   ....[3]....
        /*00b8*/ 	.word	0x00000280
        /*00bc*/ 	.word	0x000000ff
        /*00c0*/ 	.word	0x00000068
        /*00c4*/ 	.short	0x0100
        /*00c6*/ 	.byte	0x08
	.zero		1


	//   ....[4]....
        /*00c8*/ 	.word	0x00000290
        /*00cc*/ 	.word	0x000000ff
        /*00d0*/ 	.word	0x00000010
        /*00d4*/ 	.short	0x0100
        /*00d6*/ 	.byte	0x08
	.zero		1


	//   ....[5]....
        /*00d8*/ 	.word	0x000002a0
        /*00dc*/ 	.word	0x000000ff
        /*00e0*/ 	.word	0x00000070
        /*00e4*/ 	.short	0x0100
        /*00e6*/ 	.byte	0x08
	.zero		1


	//   ....[6]....
        /*00e8*/ 	.word	0x000002b0
        /*00ec*/ 	.word	0x000000ff
        /*00f0*/ 	.word	0x00000018
        /*00f4*/ 	.short	0x0100
        /*00f6*/ 	.byte	0x08
	.zero		1


	//   ....[7]....
        /*00f8*/ 	.word	0x000002c0
        /*00fc*/ 	.word	0x000000ff
        /*0100*/ 	.word	0x00000078
        /*0104*/ 	.short	0x0100
        /*0106*/ 	.byte	0x08
	.zero		1


	//   ....[8]....
        /*0108*/ 	.word	0x000002d0
        /*010c*/ 	.word	0x000000ff
        /*0110*/ 	.word	0x00000020
        /*0114*/ 	.short	0x0100
        /*0116*/ 	.byte	0x08
	.zero		1


	//   ....[9]....
        /*0118*/ 	.word	0x000002e0
        /*011c*/ 	.word	0x000000ff
        /*0120*/ 	.word	0x00000080
        /*0124*/ 	.short	0x0100
        /*0126*/ 	.byte	0x08
	.zero		1


	//   ....[10]....
        /*0128*/ 	.word	0x000002f0
        /*012c*/ 	.word	0x000000ff
        /*0130*/ 	.word	0x00000028
        /*0134*/ 	.short	0x0100
        /*0136*/ 	.byte	0x08
	.zero		1


	//   ....[11]....
        /*0138*/ 	.word	0x00000300
        /*013c*/ 	.word	0x000000ff
        /*0140*/ 	.word	0x00000088
        /*0144*/ 	.short	0x0100
        /*0146*/ 	.byte	0x08
	.zero		1


	//   ....[12]....
        /*0148*/ 	.word	0x00000310
        /*014c*/ 	.word	0x000000ff
        /*0150*/ 	.word	0x00000030
        /*0154*/ 	.short	0x0100
        /*0156*/ 	.byte	0x08
	.zero		1


	//   ....[13]....
        /*0158*/ 	.word	0x00000320
        /*015c*/ 	.word	0x000000ff
        /*0160*/ 	.word	0x00000090
        /*0164*/ 	.short	0x0100
        /*0166*/ 	.byte	0x08
	.zero		1


	//   ....[14]....
        /*0168*/ 	.word	0x00000330
        /*016c*/ 	.word	0x000000ff
        /*0170*/ 	.word	0x00000038
        /*0174*/ 	.short	0x0100
        /*0176*/ 	.byte	0x08
	.zero		1


	//   ....[15]....
        /*0178*/ 	.word	0x00000340
        /*017c*/ 	.word	0x000000ff
        /*0180*/ 	.word	0x00000098
        /*0184*/ 	.short	0x0100
        /*0186*/ 	.byte	0x08
	.zero		1


	//   ....[16]....
        /*0188*/ 	.word	0x00000350
        /*018c*/ 	.word	0x000000ff
        /*0190*/ 	.word	0x00000040
        /*0194*/ 	.short	0x0100
        /*0196*/ 	.byte	0x08
	.zero		1


	//   ....[17]....
        /*0198*/ 	.word	0x00000360
        /*019c*/ 	.word	0x000000ff
        /*01a0*/ 	.word	0x000000a0
        /*01a4*/ 	.short	0x0100
        /*01a6*/ 	.byte	0x08
	.zero		1


	//   ....[18]....
        /*01a8*/ 	.word	0x00000370
        /*01ac*/ 	.word	0x000000ff
        /*01b0*/ 	.word	0x00000048
        /*01b4*/ 	.short	0x0100
        /*01b6*/ 	.byte	0x08
	.zero		1


	//   ....[19]....
        /*01b8*/ 	.word	0x00000380
        /*01bc*/ 	.word	0x000000ff
        /*01c0*/ 	.word	0x000000a8
        /*01c4*/ 	.short	0x0100
        /*01c6*/ 	.byte	0x08
	.zero		1


	//   ....[20]....
        /*01c8*/ 	.word	0x00000390
        /*01cc*/ 	.word	0x000000ff
        /*01d0*/ 	.word	0x00000050
        /*01d4*/ 	.short	0x0100
        /*01d6*/ 	.byte	0x08
	.zero		1


	//   ....[21]....
        /*01d8*/ 	.word	0x000003a0
        /*01dc*/ 	.word	0x000000ff
        /*01e0*/ 	.word	0x000000b0
        /*01e4*/ 	.short	0x0100
        /*01e6*/ 	.byte	0x08
	.zero		1


	//   ....[22]....
        /*01e8*/ 	.word	0x000003b0
        /*01ec*/ 	.word	0x000000ff
        /*01f0*/ 	.word	0x00000058
        /*01f4*/ 	.short	0x0100
        /*01f6*/ 	.byte	0x08
	.zero		1


	//   ....[23]....
        /*01f8*/ 	.word	0x000003c0
        /*01fc*/ 	.word	0x000000ff
        /*0200*/ 	.word	0x000000b8
        /*0204*/ 	.short	0x0100
        /*0206*/ 	.byte	0x08
	.zero		1


	//   ....[24]....
        /*0208*/ 	.word	0x00000820
        /*020c*/ 	.word	0x000000ff
        /*0210*/ 	.word	0x000000d0
        /*0214*/ 	.short	0x0100
        /*0216*/ 	.byte	0x06
	.zero		1


	//   ....[25]....
        /*0218*/ 	.word	0x000008b0
        /*021c*/ 	.word	0x000000ff
        /*0220*/ 	.word	0x000000d8
        /*0224*/ 	.short	0x0100
        /*0226*/ 	.byte	0x06
	.zero		1


	//   ....[26]....
        /*0228*/ 	.word	0x000015b0
        /*022c*/ 	.word	0x00000003
        /*0230*/ 	.word	0x00000000
        /*0234*/ 	.short	0x010a
        /*0236*/ 	.byte	0x3f
	.zero		1


	//   ....[27]....
        /*0238*/ 	.word	0x000015f0
        /*023c*/ 	.word	0x00000003
        /*0240*/ 	.word	0x00000000
        /*0244*/ 	.short	0x010a
        /*0246*/ 	.byte	0x3f
	.zero		1


	//   ....[28]....
        /*0248*/ 	.word	0x00001bf0
        /*024c*/ 	.word	0x000000ff
        /*0250*/ 	.word	0x00000000
        /*0254*/ 	.short	0x010a
        /*0256*/ 	.byte	0x07
	.zero		1


	//   ....[29]....
        /*0258*/ 	.word	0x00001c30
        /*025c*/ 	.word	0x000000ff
        /*0260*/ 	.word	0x00000000
        /*0264*/ 	.short	0x010a
        /*0266*/ 	.byte	0x07
	.zero		1


	//   ....[30]....
        /*0268*/ 	.word	0x00002110
        /*026c*/ 	.word	0x00000005
        /*0270*/ 	.word	0x00000000
        /*0274*/ 	.short	0x0101
        /*0276*/ 	.byte	0x3f
	.zero		1


	//   ....[31]....
        /*0278*/ 	.word	0x000022d0
        /*027c*/ 	.word	0x00000003
        /*0280*/ 	.word	0x00000000
        /*0284*/ 	.short	0x0101
        /*0286*/ 	.byte	0x3f
	.zero		1


	//   ....[32]....
        /*0288*/ 	.word	0x000099a0
        /*028c*/ 	.word	0x00000014
        /*0290*/ 	.word	0x00000060
        /*0294*/ 	.short	0x010a
        /*0296*/ 	.byte	0x3f
	.zero		1


	//   ....[33]....
        /*0298*/ 	.word	0x00009d20
        /*029c*/ 	.word	0x00000003
        /*02a0*/ 	.word	0x000000d8
        /*02a4*/ 	.short	0x0101
        /*02a6*/ 	.byte	0x3f
	.zero		1


	//   ....[34]....
        /*02a8*/ 	.word	0x0000a470
        /*02ac*/ 	.word	0x00000007
        /*02b0*/ 	.word	0x00000000
        /*02b4*/ 	.short	0x010a
        /*02b6*/ 	.byte	0x3f
	.zero		1


	//   ....[35]....
        /*02b8*/ 	.word	0x0000a4f0
        /*02bc*/ 	.word	0x00000008
        /*02c0*/ 	.word	0x00000000
        /*02c4*/ 	.short	0x010a
        /*02c6*/ 	.byte	0x3f
	.zero		1


	//   ....[36]....
        /*02c8*/ 	.word	0x0000a580
        /*02cc*/ 	.word	0x00000009
        /*02d0*/ 	.word	0x00000000
        /*02d4*/ 	.short	0x010a
        /*02d6*/ 	.byte	0x3f
	.zero		1


	//   ....[37]....
        /*02d8*/ 	.word	0x0000a610
        /*02dc*/ 	.word	0x00000008
        /*02e0*/ 	.word	0x00000000
        /*02e4*/ 	.short	0x010a
        /*02e6*/ 	.byte	0x3f
	.zero		1


	//   ....[38]....
        /*02e8*/ 	.word	0x0000a6a0
        /*02ec*/ 	.word	0x00000009
        /*02f0*/ 	.word	0x00000000
        /*02f4*/ 	.short	0x010a
        /*02f6*/ 	.byte	0x3f
	.zero		1


	//   ....[39]....
        /*02f8*/ 	.word	0x0000a730
        /*02fc*/ 	.word	0x00000008
        /*0300*/ 	.word	0x00000000
        /*0304*/ 	.short	0x010a
        /*0306*/ 	.byte	0x3f
	.zero		1


	//   ....[40]....
        /*0308*/ 	.word	0x0000a7c0
        /*030c*/ 	.word	0x00000009
        /*0310*/ 	.word	0x00000000
        /*0314*/ 	.short	0x010a
        /*0316*/ 	.byte	0x3f
	.zero		1


	//   ....[41]....
        /*0318*/ 	.word	0x0000a850
        /*031c*/ 	.word	0x00000008
        /*0320*/ 	.word	0x00000000
        /*0324*/ 	.short	0x010a
        /*0326*/ 	.byte	0x3f
	.zero		1


	//   ....[42]....
        /*0328*/ 	.word	0x0000a8e0
        /*032c*/ 	.word	0x00000009
        /*0330*/ 	.word	0x00000000
        /*0334*/ 	.short	0x010a
        /*0336*/ 	.byte	0x3f
	.zero		1


	//   ....[43]....
        /*0338*/ 	.word	0x0000a970
        /*033c*/ 	.word	0x00000008
        /*0340*/ 	.word	0x00000000
        /*0344*/ 	.short	0x010a
        /*0346*/ 	.byte	0x3f
	.zero		1


	//   ....[44]....
        /*0348*/ 	.word	0x0000aa00
        /*034c*/ 	.word	0x0000000b
        /*0350*/ 	.word	0x00000000
        /*0354*/ 	.short	0x010a
        /*0356*/ 	.byte	0x3f
	.zero		1


	//   ....[45]....
        /*0358*/ 	.word	0x0000aa90
        /*035c*/ 	.word	0x00000003
        /*0360*/ 	.word	0x00000000
        /*0364*/ 	.short	0x010a
        /*0366*/ 	.byte	0x3f
	.zero		1


	//   ....[46]....
        /*0368*/ 	.word	0x0000aaf0
        /*036c*/ 	.word	0x00000003
        /*0370*/ 	.word	0x00000000
        /*0374*/ 	.short	0x010a
        /*0376*/ 	.byte	0x3f
	.zero		1


	//   ....[47]....
        /*0378*/ 	.word	0x0000ab50
        /*037c*/ 	.word	0x00000006
        /*0380*/ 	.word	0x00000000
        /*0384*/ 	.short	0x010a
        /*0386*/ 	.byte	0x3f
	.zero		1


	//   ....[48]....
        /*0388*/ 	.word	0x0000ac20
        /*038c*/ 	.word	0x00000014
        /*0390*/ 	.word	0x00000060
        /*0394*/ 	.short	0x010a
        /*0396*/ 	.byte	0x3f
	.zero		1


	//   ....[49]....
        /*0398*/ 	.word	0x0000acf0
        /*039c*/ 	.word	0x00000007
        /*03a0*/ 	.word	0x00000000
        /*03a4*/ 	.short	0x010a
        /*03a6*/ 	.byte	0x3f
	.zero		1


	//   ....[50]....
        /*03a8*/ 	.word	0x0000ad40
        /*03ac*/ 	.word	0x00000008
        /*03b0*/ 	.word	0x00000000
        /*03b4*/ 	.short	0x010a
        /*03b6*/ 	.byte	0x3f
	.zero		1


	//   ....[51]....
        /*03b8*/ 	.word	0x0000ad90
        /*03bc*/ 	.word	0x00000009
        /*03c0*/ 	.word	0x00000000
        /*03c4*/ 	.short	0x010a
        /*03c6*/ 	.byte	0x3f
	.zero		1


	//   ....[52]....
        /*03c8*/ 	.word	0x0000ade0
        /*03cc*/ 	.word	0x00000008
        /*03d0*/ 	.word	0x00000000
        /*03d4*/ 	.short	0x010a
        /*03d6*/ 	.byte	0x3f
	.zero		1


	//   ....[53]....
        /*03d8*/ 	.word	0x0000ae30
        /*03dc*/ 	.word	0x00000009
        /*03e0*/ 	.word	0x00000000
        /*03e4*/ 	.short	0x010a
        /*03e6*/ 	.byte	0x3f
	.zero		1


	//   ....[54]....
        /*03e8*/ 	.word	0x0000ae80
        /*03ec*/ 	.word	0x00000008
        /*03f0*/ 	.word	0x00000000
        /*03f4*/ 	.short	0x010a
        /*03f6*/ 	.byte	0x3f
	.zero		1


	//   ....[55]....
        /*03f8*/ 	.word	0x0000aed0
        /*03fc*/ 	.word	0x00000009
        /*0400*/ 	.word	0x00000000
        /*0404*/ 	.short	0x010a
        /*0406*/ 	.byte	0x3f
	.zero		1


	//   ....[56]....
        /*0408*/ 	.word	0x0000af20
        /*040c*/ 	.word	0x00000008
        /*0410*/ 	.word	0x00000000
        /*0414*/ 	.short	0x010a
        /*0416*/ 	.byte	0x3f
	.zero		1


	//   ....[57]....
        /*0418*/ 	.word	0x0000af70
        /*041c*/ 	.word	0x00000009
        /*0420*/ 	.word	0x00000000
        /*0424*/ 	.short	0x010a
        /*0426*/ 	.byte	0x3f
	.zero		1


	//   ....[58]....
        /*0428*/ 	.word	0x0000afc0
        /*042c*/ 	.word	0x00000008
        /*0430*/ 	.word	0x00000000
        /*0434*/ 	.short	0x010a
        /*0436*/ 	.byte	0x3f
	.zero		1


	//   ....[59]....
        /*0438*/ 	.word	0x0000b010
        /*043c*/ 	.word	0x0000000b
        /*0440*/ 	.word	0x00000000
        /*0444*/ 	.short	0x010a
        /*0446*/ 	.byte	0x3f
	.zero		1


	//----- nvinfo : EIATTR_NUM_MBARRIERS
	.align		4
.L_35:
        /*0448*/ 	.byte	0x03, 0x38
        /*044a*/ 	.short	0x001a


	//----- nvinfo : EIATTR_EXIT_INSTR_OFFSETS
	.align		4
        /*044c*/ 	.byte	0x04, 0x1c
        /*044e*/ 	.short	(.L_37 - .L_36)


	//   ....[0]....
.L_36:
        /*0450*/ 	.word	0x00000a80


	//   ....[1]....
        /*0454*/ 	.word	0x000012a0


	//   ....[2]....
        /*0458*/ 	.word	0x000090d0


	//   ....[3]....
        /*045c*/ 	.word	0x00009630


	//   ....[4]....
        /*0460*/ 	.word	0x0000aae0


	//----- nvinfo : EIATTR_MAX_THREADS
	.align		4
.L_37:
        /*0464*/ 	.byte	0x04, 0x05
        /*0466*/ 	.short	(.L_39 - .L_38)
.L_38:
        /*0468*/ 	.word	0x00000180
        /*046c*/ 	.word	0x00000001
        /*0470*/ 	.word	0x00000001


	//----- nvinfo : EIATTR_CRS_STACK_SIZE
	.align		4
.L_39:
        /*0474*/ 	.byte	0x04, 0x1e
        /*0476*/ 	.short	(.L_41 - .L_40)
.L_40:
        /*0478*/ 	.word	0x00000000


	//----- nvinfo : EIATTR_CBANK_PARAM_SIZE
	.align		4
.L_41:
        /*047c*/ 	.byte	0x03, 0x19
        /*047e*/ 	.short	0x0470


	//----- nvinfo : EIATTR_PARAM_CBANK
	.align		4
        /*0480*/ 	.byte	0x04, 0x0a
        /*0482*/ 	.short	(.L_43 - .L_42)
	.align		4
.L_42:
        /*0484*/ 	.word	index@(.nv.constant0._ZN7cutlass13device_kernelINS_4gemm6kernel13GemmUniversalIN4cute5tupleIJiiiiEEENS1_10collective13CollectiveMmaINS1_34MainloopSm90TmaGmmaWarpSpecializedILi12ENS5_IJNS4_1CILi2EEENSA_ILi1EEESC_EEENS1_35KernelTmaWarpSpecializedCooperativeEEENS5_IJNSA_ILi512EEENSA_ILi48EEENSA_ILi16EEEEEENS_10bfloat16_tENS5_IJlSC_lEEESK_SL_NS4_8TiledMMAINS4_8MMA_AtomIJNS4_4SM904GMMA27MMA_64x16x16_F32BF16BF16_SSILNSP_5MajorE0ELSR_0ELNSP_7ScaleInE1ELSS_1EEEEEENS4_6LayoutISD_NS5_IJSC_NSA_ILi0EEESW_EEEEENS5_IJNS4_10UnderscoreESZ_SZ_EEEEENS4_13SM90_TMA_LOADENS4_14ComposedLayoutINS4_7SwizzleILi1ELi4ELi3EEENS4_18smem_ptr_flag_bitsILi16EEENSV_INS5_IJNSA_ILi8EEESI_EEENS5_IJSI_SC_EEEEEEEvNS4_8identityENS4_23SM90_TMA_LOAD_MULTICASTES1C_vS1D_EENS_8epilogue10collective6detail29Sm90TmaWarpSpecializedAdapterINS1H_15DefaultEpilogueISK_SL_SL_NS1G_6thread17LinearCombinationISK_Li1EffLNS1L_9ScaleType4KindE0ELNS_15FloatRoundStyleE2ESK_EENS1_15EpilogueDefaultEEEEEvvEEEEvNT_6ParamsE)
        /*0488*/ 	.short	0x0210
        /*048a*/ 	.short	0x0470


	//----- nvinfo : EIATTR_SW_WAR
	.align		4
.L_43:
        /*048c*/ 	.byte	0x04, 0x36
        /*048e*/ 	.short	(.L_45 - .L_44)
.L_44:
        /*0490*/ 	.word	0x00000008
.L_45:


//--------------------- .nv.callgraph             --------------------------
	.section	.nv.callgraph,"",@"SHT_CUDA_CALLGRAPH"
	.align	4
	.sectionentsize	8
	.align		4
        /*0000*/ 	.word	0x00000000
	.align		4
        /*0004*/ 	.word	0xffffffff
	.align		4
        /*0008*/ 	.word	index@(_ZN7cutlass13device_kernelINS_4gemm6kernel13GemmUniversalIN4cute5tupleIJiiiiEEENS1_10collective13CollectiveMmaINS1_34MainloopSm90TmaGmmaWarpSpecializedILi12ENS5_IJNS4_1CILi2EEENSA_ILi1EEESC_EEENS1_35KernelTmaWarpSpecializedCooperativeEEENS5_IJNSA_ILi512EEENSA_ILi48EEENSA_ILi16EEEEEENS_10bfloat16_tENS5_IJlSC_lEEESK_SL_NS4_8TiledMMAINS4_8MMA_AtomIJNS4_4SM904GMMA27MMA_64x16x16_F32BF16BF16_SSILNSP_5MajorE0ELSR_0ELNSP_7ScaleInE1ELSS_1EEEEEENS4_6LayoutISD_NS5_IJSC_NSA_ILi0EEESW_EEEEENS5_IJNS4_10UnderscoreESZ_SZ_EEEEENS4_13SM90_TMA_LOADENS4_14ComposedLayoutINS4_7SwizzleILi1ELi4ELi3EEENS4_18smem_ptr_flag_bitsILi16EEENSV_INS5_IJNSA_ILi8EEESI_EEENS5_IJSI_SC_EEEEEEEvNS4_8identityENS4_23SM90_TMA_LOAD_MULTICASTES1C_vS1D_EENS_8epilogue10collective6detail29Sm90TmaWarpSpecializedAdapterINS1H_15DefaultEpilogueISK_SL_SL_NS1G_6thread17LinearCombinationISK_Li1EffLNS1L_9ScaleType4KindE0ELNS_15FloatRoundStyleE2ESK_EENS1_15EpilogueDefaultEEEEEvvEEEEvNT_6ParamsE)
	.align		4
        /*000c*/ 	.word	index@(__assertfail)
	.align		4
        /*0010*/ 	.word	0x00000000
	.align		4
        /*0014*/ 	.word	0xfffffffe
	.align		4
        /*0018*/ 	.word	0x00000000
	.align		4
        /*001c*/ 	.word	0xfffffffd
	.align		4
        /*0020*/ 	.word	0x00000000
	.align		4
        /*0024*/ 	.word	0xfffffffc


//--------------------- .nv.constant4             --------------------------
	.section	.nv.constant4,"a",@progbits
	.align	8
	.align		8
.nv.constant4:
        /*0000*/ 	.dword	__assertfail
	.align		8
        /*0008*/ 	.dword	__unnamed_1
	.align		8
        /*0010*/ 	.dword	_ZN39_INTERNAL_38ff9447_4_k_cu_d186a434_83814cuda3std3__45__cpo5beginE
	.align		8
        /*0018*/ 	.dword	_ZN39_INTERNAL_38ff9447_4_k_cu_d186a434_83814cuda3std3__45__cpo3endE
	.align		8
        /*0020*/ 	.dword	_ZN39_INTERNAL_38ff9447_4_k_cu_d186a434_83814cuda3std3__45__cpo6cbeginE
	.align		8
        /*0028*/ 	.dword	_ZN39_INTERNAL_38ff9447_4_k_cu_d186a434_83814cuda3std3__45__cpo4cendE
	.align		8
        /*0030*/ 	.dword	_ZN39_INTERNAL_38ff9447_4_k_cu_d186a434_83814cuda3std3__441_GLOBAL__N__38ff9447_4_k_cu_d186a434_83816ignoreE
	.align		8
        /*0038*/ 	.dword	_ZN39_INTERNAL_38ff9447_4_k_cu_d186a434_83814cuda3std3__419piecewise_constructE
	.align		8
        /*0040*/ 	.dword	_ZN39_INTERNAL_38ff9447_4_k_cu_d186a434_83814cuda3std3__48in_placeE
	.align		8
        /*0048*/ 	.dword	_ZN39_INTERNAL_38ff9447_4_k_cu_d186a434_83814cuda3std6ranges3__45__cpo4swapE
	.align		8
        /*0050*/ 	.dword	_ZN39_INTERNAL_38ff9447_4_k_cu_d186a434_83814cuda3std6ranges3__45__cpo9iter_moveE
	.align		8
        /*0058*/ 	.dword	_ZN39_INTERNAL_38ff9447_4_k_cu_d186a434_83814cute7productE
	.align		8
        /*0060*/ 	.dword	_ZN39_INTERNAL_38ff9447_4_k_cu_d186a434_83814cute1_E
	.align		8
        /*0068*/ 	.dword	$str$22
	.align		8
        /*0070*/ 	.dword	$str$23


//--------------------- .text._ZN7cutlass13device_kernelINS_4gemm6kernel13GemmUniversalIN4cute5tupleIJiiiiEEENS1_10collective13CollectiveMmaINS1_34MainloopSm90TmaGmmaWarpSpecializedILi12ENS5_IJNS4_1CILi2EEENSA_ILi1EEESC_EEENS1_35KernelTmaWarpSpecializedCooperativeEEENS5_IJNSA_ILi512EEENSA_ILi48EEENSA_ILi16EEEEEENS_10bfloat16_tENS5_IJlSC_lEEESK_SL_NS4_8TiledMMAINS4_8MMA_AtomIJNS4_4SM904GMMA27MMA_64x16x16_F32BF16BF16_SSILNSP_5MajorE0ELSR_0ELNSP_7ScaleInE1ELSS_1EEEEEENS4_6LayoutISD_NS5_IJSC_NSA_ILi0EEESW_EEEEENS5_IJNS4_10UnderscoreESZ_SZ_EEEEENS4_13SM90_TMA_LOADENS4_14ComposedLayoutINS4_7SwizzleILi1ELi4ELi3EEENS4_18smem_ptr_flag_bitsILi16EEENSV_INS5_IJNSA_ILi8EEESI_EEENS5_IJSI_SC_EEEEEEEvNS4_8identityENS4_23SM90_TMA_LOAD_MULTICASTES1C_vS1D_EENS_8epilogue10collective6detail29Sm90TmaWarpSpecializedAdapterINS1H_15DefaultEpilogueISK_SL_SL_NS1G_6thread17LinearCombinationISK_Li1EffLNS1L_9ScaleType4KindE0ELNS_15FloatRoundStyleE2ESK_EENS1_15EpilogueDefaultEEEEEvvEEEEvNT_6ParamsE --------------------------
	.section	.text._ZN7cutlass13device_kernelINS_4gemm6kernel13GemmUniversalIN4cute5tupleIJiiiiEEENS1_10collective13CollectiveMmaINS1_34MainloopSm90TmaGmmaWarpSpecializedILi12ENS5_IJNS4_1CILi2EEENSA_ILi1EEESC_EEENS1_35KernelTmaWarpSpecializedCooperativeEEENS5_IJNSA_ILi512EEENSA_ILi48EEENSA_ILi16EEEEEENS_10bfloat16_tENS5_IJlSC_lEEESK_SL_NS4_8TiledMMAINS4_8MMA_AtomIJNS4_4SM904GMMA27MMA_64x16x16_F32BF16BF16_SSILNSP_5MajorE0ELSR_0ELNSP_7ScaleInE1ELSS_1EEEEEENS4_6LayoutISD_NS5_IJSC_NSA_ILi0EEESW_EEEEENS5_IJNS4_10UnderscoreESZ_SZ_EEEEENS4_13SM90_TMA_LOADENS4_14ComposedLayoutINS4_7SwizzleILi1ELi4ELi3EEENS4_18smem_ptr_flag_bitsILi16EEENSV_INS5_IJNSA_ILi8EEESI_EEENS5_IJSI_SC_EEEEEEEvNS4_8identityENS4_23SM90_TMA_LOAD_MULTICASTES1C_vS1D_EENS_8epilogue10collective6detail29Sm90TmaWarpSpecializedAdapterINS1H_15DefaultEpilogueISK_SL_SL_NS1G_6thread17LinearCombinationISK_Li1EffLNS1L_9ScaleType4KindE0ELNS_15FloatRoundStyleE2ESK_EENS1_15EpilogueDefaultEEEEEvvEEEEvNT_6ParamsE,"ax",@progbits
	.align	128
.text._ZN7cutlass13device_kernelINS_4gemm6kernel13GemmUniversalIN4cute5tupleIJiiiiEEENS1_10collective13CollectiveMmaINS1_34MainloopSm90TmaGmmaWarpSpecializedILi12ENS5_IJNS4_1CILi2EEENSA_ILi1EEESC_EEENS1_35KernelTmaWarpSpecializedCooperativeEEENS5_IJNSA_ILi512EEENSA_ILi48EEENSA_ILi16EEEEEENS_10bfloat16_tENS5_IJlSC_lEEESK_SL_NS4_8TiledMMAINS4_8MMA_AtomIJNS4_4SM904GMMA27MMA_64x16x16_F32BF16BF16_SSILNSP_5MajorE0ELSR_0ELNSP_7ScaleInE1ELSS_1EEEEEENS4_6LayoutISD_NS5_IJSC_NSA_ILi0EEESW_EEEEENS5_IJNS4_10UnderscoreESZ_SZ_EEEEENS4_13SM90_TMA_LOADENS4_14ComposedLayoutINS4_7SwizzleILi1ELi4ELi3EEENS4_18smem_ptr_flag_bitsILi16EEENSV_INS5_IJNSA_ILi8EEESI_EEENS5_IJSI_SC_EEEEEEEvNS4_8identityENS4_23SM90_TMA_LOAD_MULTICASTES1C_vS1D_EENS_8epilogue10collective6detail29Sm90TmaWarpSpecializedAdapterINS1H_15DefaultEpilogueISK_SL_SL_NS1G_6thread17LinearCombinationISK_Li1EffLNS1L_9ScaleType4KindE0ELNS_15FloatRoundStyleE2ESK_EENS1_15EpilogueDefaultEEEEEvvEEEEvNT_6ParamsE:
        .type           _ZN7cutlass13device_kernelINS_4gemm6kernel13GemmUniversalIN4cute5tupleIJiiiiEEENS1_10collective13CollectiveMmaINS1_34MainloopSm90TmaGmmaWarpSpecializedILi12ENS5_IJNS4_1CILi2EEENSA_ILi1EEESC_EEENS1_35KernelTmaWarpSpecializedCooperativeEEENS5_IJNSA_ILi512EEENSA_ILi48EEENSA_ILi16EEEEEENS_10bfloat16_tENS5_IJlSC_lEEESK_SL_NS4_8TiledMMAINS4_8MMA_AtomIJNS4_4SM904GMMA27MMA_64x16x16_F32BF16BF16_SSILNSP_5MajorE0ELSR_0ELNSP_7ScaleInE1ELSS_1EEEEEENS4_6LayoutISD_NS5_IJSC_NSA_ILi0EEESW_EEEEENS5_IJNS4_10UnderscoreESZ_SZ_EEEEENS4_13SM90_TMA_LOADENS4_14ComposedLayoutINS4_7SwizzleILi1ELi4ELi3EEENS4_18smem_ptr_flag_bitsILi16EEENSV_INS5_IJNSA_ILi8EEESI_EEENS5_IJSI_SC_EEEEEEEvNS4_8identityENS4_23SM90_TMA_LOAD_MULTICASTES1C_vS1D_EENS_8epilogue10collective6detail29Sm90TmaWarpSpecializedAdapterINS1H_15DefaultEpilogueISK_SL_SL_NS1G_6thread17LinearCombinationISK_Li1EffLNS1L_9ScaleType4KindE0ELNS_15FloatRoundStyleE2ESK_EENS1_15EpilogueDefaultEEEEEvvEEEEvNT_6ParamsE,@function
        .size           _ZN7cutlass13device_kernelINS_4gemm6kernel13GemmUniversalIN4cute5tupleIJiiiiEEENS1_10collective13CollectiveMmaINS1_34MainloopSm90TmaGmmaWarpSpecializedILi12ENS5_IJNS4_1CILi2EEENSA_ILi1EEESC_EEENS1_35KernelTmaWarpSpecializedCooperativeEEENS5_IJNSA_ILi512EEENSA_ILi48EEENSA_ILi16EEEEEENS_10bfloat16_tENS5_IJlSC_lEEESK_SL_NS4_8TiledMMAINS4_8MMA_AtomIJNS4_4SM904GMMA27MMA_64x16x16_F32BF16BF16_SSILNSP_5MajorE0ELSR_0ELNSP_7ScaleInE1ELSS_1EEEEEENS4_6LayoutISD_NS5_IJSC_NSA_ILi0EEESW_EEEEENS5_IJNS4_10UnderscoreESZ_SZ_EEEEENS4_13SM90_TMA_LOADENS4_14ComposedLayoutINS4_7SwizzleILi1ELi4ELi3EEENS4_18smem_ptr_flag_bitsILi16EEENSV_INS5_IJNSA_ILi8EEESI_EEENS5_IJSI_SC_EEEEEEEvNS4_8identityENS4_23SM90_TMA_LOAD_MULTICASTES1C_vS1D_EENS_8epilogue10collective6detail29Sm90TmaWarpSpecializedAdapterINS1H_15DefaultEpilogueISK_SL_SL_NS1G_6thread17LinearCombinationISK_Li1EffLNS1L_9ScaleType4KindE0ELNS_15FloatRoundStyleE2ESK_EENS1_15EpilogueDefaultEEEEEvvEEEEvNT_6ParamsE,(.L_x_266 - _ZN7cutlass13device_kernelINS_4gemm6kernel13GemmUniversalIN4cute5tupleIJiiiiEEENS1_10collective13CollectiveMmaINS1_34MainloopSm90TmaGmmaWarpSpecializedILi12ENS5_IJNS4_1CILi2EEENSA_ILi1EEESC_EEENS1_35KernelTmaWarpSpecializedCooperativeEEENS5_IJNSA_ILi512EEENSA_ILi48EEENSA_ILi16EEEEEENS_10bfloat16_tENS5_IJlSC_lEEESK_SL_NS4_8TiledMMAINS4_8MMA_AtomIJNS4_4SM904GMMA27MMA_64x16x16_F32BF16BF16_SSILNSP_5MajorE0ELSR_0ELNSP_7ScaleInE1ELSS_1EEEEEENS4_6LayoutISD_NS5_IJSC_NSA_ILi0EEESW_EEEEENS5_IJNS4_10UnderscoreESZ_SZ_EEEEENS4_13SM90_TMA_LOADENS4_14ComposedLayoutINS4_7SwizzleILi1ELi4ELi3EEENS4_18smem_ptr_flag_bitsILi16EEENSV_INS5_IJNSA_ILi8EEESI_EEENS5_IJSI_SC_EEEEEEEvNS4_8identityENS4_23SM90_TMA_LOAD_MULTICASTES1C_vS1D_EENS_8epilogue10collective6detail29Sm90TmaWarpSpecializedAdapterINS1H_15DefaultEpilogueISK_SL_SL_NS1G_6thread17LinearCombinationISK_Li1EffLNS1L_9ScaleType4KindE0ELNS_15FloatRoundStyleE2ESK_EENS1_15EpilogueDefaultEEEEEvvEEEEvNT_6ParamsE)
        .other          _ZN7cutlass13device_kernelINS_4gemm6kernel13GemmUniversalIN4cute5tupleIJiiiiEEENS1_10collective13CollectiveMmaINS1_34MainloopSm90TmaGmmaWarpSpecializedILi12ENS5_IJNS4_1CILi2EEENSA_ILi1EEESC_EEENS1_35KernelTmaWarpSpecializedCooperativeEEENS5_IJNSA_ILi512EEENSA_ILi48EEENSA_ILi16EEEEEENS_10bfloat16_tENS5_IJlSC_lEEESK_SL_NS4_8TiledMMAINS4_8MMA_AtomIJNS4_4SM904GMMA27MMA_64x16x16_F32BF16BF16_SSILNSP_5MajorE0ELSR_0ELNSP_7ScaleInE1ELSS_1EEEEEENS4_6LayoutISD_NS5_IJSC_NSA_ILi0EEESW_EEEEENS5_IJNS4_10UnderscoreESZ_SZ_EEEEENS4_13SM90_TMA_LOADENS4_14ComposedLayoutINS4_7SwizzleILi1ELi4ELi3EEENS4_18smem_ptr_flag_bitsILi16EEENSV_INS5_IJNSA_ILi8EEESI_EEENS5_IJSI_SC_EEEEEEEvNS4_8identityENS4_23SM90_TMA_LOAD_MULTICASTES1C_vS1D_EENS_8epilogue10collective6detail29Sm90TmaWarpSpecializedAdapterINS1H_15DefaultEpilogueISK_SL_SL_NS1G_6thread17LinearCombinationISK_Li1EffLNS1L_9ScaleType4KindE0ELNS_15FloatRoundStyleE2ESK_EENS1_15EpilogueDefaultEEEEEvvEEEEvNT_6ParamsE,@"STO_CUDA_ENTRY STV_DEFAULT"
_ZN7cutlass13device_kernelINS_4gemm6kernel13GemmUniversalIN4cute5tupleIJiiiiEEENS1_10collective13CollectiveMmaINS1_34MainloopSm90TmaGmmaWarpSpecializedILi12ENS5_IJNS4_1CILi2EEENSA_ILi1EEESC_EEENS1_35KernelTmaWarpSpecializedCooperativeEEENS5_IJNSA_ILi512EEENSA_ILi48EEENSA_ILi16EEEEEENS_10bfloat16_tENS5_IJlSC_lEEESK_SL_NS4_8TiledMMAINS4_8MMA_AtomIJNS4_4SM904GMMA27MMA_64x16x16_F32BF16BF16_SSILNSP_5MajorE0ELSR_0ELNSP_7ScaleInE1ELSS_1EEEEEENS4_6LayoutISD_NS5_IJSC_NSA_ILi0EEESW_EEEEENS5_IJNS4_10UnderscoreESZ_SZ_EEEEENS4_13SM90_TMA_LOADENS4_14ComposedLayoutINS4_7SwizzleILi1ELi4ELi3EEENS4_18smem_ptr_flag_bitsILi16EEENSV_INS5_IJNSA_ILi8EEESI_EEENS5_IJSI_SC_EEEEEEEvNS4_8identityENS4_23SM90_TMA_LOAD_MULTICASTES1C_vS1D_EENS_8epilogue10collective6detail29Sm90TmaWarpSpecializedAdapterINS1H_15DefaultEpilogueISK_SL_SL_NS1G_6thread17LinearCombinationISK_Li1EffLNS1L_9ScaleType4KindE0ELNS_15FloatRoundStyleE2ESK_EENS1_15EpilogueDefaultEEEEEvvEEEEvNT_6ParamsE:
[----:B------:R-:W0:Y:S01]  /*0000*/  LDC R1, c[0x0][0x28] ;  /* 0x00000a00ff017b82 */ /* 0x000e220000000800 */
[----:B------:R-:W1:Y:S01]  /*0010*/  S2R R18, SR_TID.X ;  /* 0x0000000000127919 */ /* 0x000e620000002100 */
[----:B------:R-:W-:Y:S01]  /*0020*/  ELECT P0, URZ, PT ;  /* 0x00000000003f782f */ /* 0x000fe20003800000 */
[----:B------:R-:W-:Y:S01]  /*0030*/  BSSY B0, `(.L_x_0) ;  /* 0x000000f000007945 */ /* 0x000fe20003800000 */
[--C-:B-1----:R-:W-:Y:S02]  /*0040*/  SHF.R.U32.HI R0, RZ, 0x5, R18.reuse ;  /* 0x00000005ff007819 */ /* 0x102fe40000011612 */
[----:B------:R-:W-:-:S03]  /*0050*/  SHF.R.U32.HI R3, RZ, 0x7, R18 ;  /* 0x00000007ff037819 */ /* 0x000fc60000011612 */
[----:B------:R-:W1:Y:S04]  /*0060*/  SHFL.IDX PT, R2, R0, RZ, 0x1f ;  /* 0x00001fff00027589 */ /* 0x000e6800000e0000 */
[----:B------:R2:W3:Y:S01]  /*0070*/  SHFL.IDX PT, R5, R3, RZ, 0x1f ;  /* 0x00001fff03057589 */ /* 0x0004e200000e0000 */
[----:B-1----:R-:W-:-:S13]  /*0080*/  ISETP.NE.OR P0, PT, R2, RZ, !P0 ;  /* 0x000000ff0200720c */ /* 0x002fda0004705670 */
[----:B0-23--:R-:W-:Y:S05]  /*0090*/  @P0 BRA `(.L_x_1) ;  /* 0x0000000000200947 */ /* 0x00dfea0003800000 */
[----:B------:R-:W-:Y:S02]  /*00a0*/  ULDC.64 UR4, c[0x0][0x198] ;  /* 0x0000660000047ab9 */ /* 0x000fe40000000a00 */
[----:B------:R-:W-:Y:S02]  /*00b0*/  UIADD3 UR6, UP0, UR4, 0xf0, URZ ;  /* 0x000000f004067890 */ /* 0x000fe4000ff1e03f */
[----:B------:R-:W-:Y:S02]  /*00c0*/  UIADD3 UR4, UP1, UR4, 0x1f0, URZ ;  /* 0x000001f004047890 */ /* 0x000fe4000ff3e03f */
[----:B------:R-:W-:Y:S02]  /*00d0*/  UIADD3.X UR7, URZ, UR5, URZ, UP0, !UPT ;  /* 0x000000053f077290 */ /* 0x000fe400087fe43f */
[----:B------:R-:W-:-:S07]  /*00e0*/  UIADD3.X UR5, URZ, UR5, URZ, UP1, !UPT ;  /* 0x000000053f057290 */ /* 0x000fce0008ffe43f */
[----:B------:R0:W-:Y:S02]  /*00f0*/  UTMACCTL.PF [UR6] ;  /* 0x00000000060079b9 */ /* 0x0001e40008040000 */
[----:B------:R0:W-:Y:S02]  /*0100*/  UTMACCTL.PF [UR4] ;  /* 0x00000000040079b9 */ /* 0x0001e40008040000 */
[----:B0-----:R-:W-:Y:S01]  /*0110*/  NOP ;  /* 0x0000000000007918 */ /* 0x001fe20000000000 */
.L_x_1:
[----:B------:R-:W-:Y:S05]  /*0120*/  BSYNC B0 ;  /* 0x0000000000007941 */ /* 0x000fea0003800000 */
.L_x_0:
[----:B------:R-:W0:Y:S02]  /*0130*/  SHFL.IDX PT, R3, R0, RZ, 0x1f ;  /* 0x00001fff00037589 */ /* 0x000e2400000e0000 */
[----:B0-----:R-:W-:-:S13]  /*0140*/  ISETP.NE.AND P0, PT, R3, RZ, PT ;  /* 0x000000ff0300720c */ /* 0x001fda0003f05270 */
[----:B------:R-:W-:Y:S05]  /*0150*/  @P0 BRA `(.L_x_2) ;  /* 0x0000000000a40947 */ /* 0x000fea0003800000 */
[----:B------:R-:W-:Y:S01]  /*0160*/  ELECT P0, URZ, PT ;  /* 0x00000000003f782f */ /* 0x000fe20003800000 */
[----:B------:R-:W-:-:S12]  /*0170*/  BSSY B0, `(.L_x_2) ;  /* 0x0000027000007945 */ /* 0x000fd80003800000 */
[----:B------:R-:W-:Y:S05]  /*0180*/  @!P0 BRA `(.L_x_3) ;  /* 0x0000000000948947 */ /* 0x000fea0003800000 */
[----:B------:R-:W0:Y:S01]  /*0190*/  S2UR UR8, SR_CgaCtaId ;  /* 0x00000000000879c3 */ /* 0x000e220000008800 */
[----:B------:R-:W-:Y:S01]  /*01a0*/  UMOV UR4, 0x400 ;  /* 0x0000040000047882 */ /* 0x000fe20000000000 */
[----:B------:R-:W-:Y:S01]  /*01b0*/  UMOV UR5, 0x1 ;  /* 0x0000000100057882 */ /* 0x000fe20000000000 */
[----:B------:R-:W-:Y:S02]  /*01c0*/  UMOV UR6, 0x4 ;  /* 0x0000000400067882 */ /* 0x000fe40000000000 */
[----:B------:R-:W-:-:S04]  /*01d0*/  UIADD3 UR6, -UR6, 0x100000, URZ ;  /* 0x0010000006067890 */ /* 0x000fc8000fffe13f */
[----:B------:R-:W-:Y:S02]  /*01e0*/  USHF.L.U32 UR7, UR6, 0xb, URZ ;  /* 0x0000000b06077899 */ /* 0x000fe4000800063f */
[----:B------:R-:W-:Y:S02]  /*01f0*/  USHF.L.U32 UR6, UR6, 0x1, URZ ;  /* 0x0000000106067899 */ /* 0x000fe4000800063f */
[----:B0-----:R-:W-:Y:S02]  /*0200*/  ULEA UR8, UR8, UR4, 0x18 ;  /* 0x0000000408087291 */ /* 0x001fe4000f8ec03f */
[----:B------:R-:W-:-:S04]  /*0210*/  UIADD3 UR4, -UR5, 0x100000, URZ ;  /* 0x0010000005047890 */ /* 0x000fc8000fffe13f */
[----:B------:R-:W-:Y:S02]  /*0220*/  USHF.L.U32 UR5, UR4, 0xb, URZ ;  /* 0x0000000b04057899 */ /* 0x000fe4000800063f */
[----:B------:R-:W-:Y:S01]  /*0230*/  USHF.L.U32 UR4, UR4, 0x1, URZ ;  /* 0x0000000104047899 */ /* 0x000fe2000800063f */
[----:B------:R-:W0:Y:S11]  /*0240*/  FENCE.VIEW.ASYNC.S ;  /* 0x00000000000073c6 */ /* 0x000e360000000000 */
[----:B0-----:R0:W1:Y:S01]  /*0250*/  SYNCS.EXCH.64 URZ, [UR8], UR4 ;  /* 0x00000004083f75b2 */ /* 0x0010620008000100 */
[----:B------:R0:W2:Y:S01]  /*0260*/  SYNCS.EXCH.64 URZ, [UR8+0x60], UR6 ;  /* 0x00006006083f75b2 */ /* 0x0000a20008000100 */
[----:B------:R0:W3:Y:S01]  /*0270*/  SYNCS.EXCH.64 URZ, [UR8+0x8], UR4 ;  /* 0x00000804083f75b2 */ /* 0x0000e20008000100 */
[----:B------:R0:W4:Y:S01]  /*0280*/  SYNCS.EXCH.64 URZ, [UR8+0x68], UR6 ;  /* 0x00006806083f75b2 */ /* 0x0001220008000100 */
[----:B------:R0:W0:Y:S01]  /*0290*/  SYNCS.EXCH.64 URZ, [UR8+0x10], UR4 ;  /* 0x00001004083f75b2 */ /* 0x0000220008000100 */
        /* <DEDUP_REMOVED lines=19> */
[----:B-1----:R-:W-:Y:S01]  /*03d0*/  NOP ;  /* 0x0000000000007918 */ /* 0x002fe20000000000 */
.L_x_3:
[----:B0-----:R-:W-:Y:S05]  /*03e0*/  BSYNC B0 ;  /* 0x0000000000007941 */ /* 0x001fea0003800000 */
.L_x_2:
[----:B------:R-:W-:Y:S01]  /*03f0*/  SHF.R.S32.HI R7, RZ, 0x1f, R18 ;  /* 0x0000001fff077819 */ /* 0x000fe20000011412 */
[----:B------:R-:W0:Y:S01]  /*0400*/  SHFL.IDX PT, R0, R0, RZ, 0x1f ;  /* 0x00001fff00007589 */ /* 0x000e2200000e0000 */
[----:B------:R-:W1:Y:S01]  /*0410*/  S2UR UR8, SR_CTAID.X ;  /* 0x00000000000879c3 */ /* 0x000e620000002500 */
[----:B------:R-:W-:Y:S02]  /*0420*/  ELECT P0, URZ, PT ;  /* 0x00000000003f782f */ /* 0x000fe40003800000 */
[----:B------:R-:W-:Y:S01]  /*0430*/  LEA.HI R7, R7, R18, RZ, 0x7 ;  /* 0x0000001207077211 */ /* 0x000fe200078f38ff */
[----:B------:R-:W5:Y:S01]  /*0440*/  S2R R4, SR_CTAID.Y ;  /* 0x0000000000047919 */ /* 0x000f620000002600 */
[----:B------:R-:W-:Y:S01]  /*0450*/  SHF.R.S32.HI R8, RZ, 0x1f, R3 ;  /* 0x0000001fff087819 */ /* 0x000fe20000011403 */
[----:B------:R-:W-:Y:S01]  /*0460*/  ULDC UR4, c[0x0][0x150] ;  /* 0x0000540000047ab9 */ /* 0x000fe20000000800 */
[----:B------:R-:W-:Y:S01]  /*0470*/  LOP3.LUT R7, R7, 0xffffff80, RZ, 0xc0, !PT ;  /* 0xffffff8007077812 */ /* 0x000fe200078ec0ff */
[----:B------:R-:W-:Y:S01]  /*0480*/  NOP ;  /* 0x0000000000007918 */ /* 0x000fe20000000000 */
[----:B------:R-:W-:Y:S01]  /*0490*/  LEA.HI R8, R8, R3, RZ, 0x2 ;  /* 0x0000000308087211 */ /* 0x000fe200078f10ff */
[----:B------:R-:W2:Y:S01]  /*04a0*/  LDC R10, c[0x0][0x144] ;  /* 0x00005100ff0a7b82 */ /* 0x000ea20000000800 */
[----:B------:R-:W-:Y:S01]  /*04b0*/  NOP ;  /* 0x0000000000007918 */ /* 0x000fe20000000000 */
[----:B------:R-:W-:Y:S01]  /*04c0*/  IMAD.IADD R6, R18, 0x1, -R7 ;  /* 0x0000000112067824 */ /* 0x000fe200078e0a07 */
[----:B------:R-:W-:Y:S01]  /*04d0*/  LOP3.LUT R8, R8, 0x3ffffffc, RZ, 0xc0, !PT ;  /* 0x3ffffffc08087812 */ /* 0x000fe200078ec0ff */
[----:B------:R-:W-:Y:S01]  /*04e0*/  IMAD.MOV.U32 R22, RZ, RZ, 0x1 ;  /* 0x00000001ff167424 */ /* 0x000fe200078e00ff */
[----:B------:R-:W-:-:S02]  /*04f0*/  ISETP.NE.AND P3, PT, R5, RZ, PT ;  /* 0x000000ff0500720c */ /* 0x000fc40003f65270 */
[----:B------:R-:W-:Y:S01]  /*0500*/  SHF.R.S32.HI R7, RZ, 0x1f, R6 ;  /* 0x0000001fff077819 */ /* 0x000fe20000011406 */
[----:B------:R-:W-:Y:S01]  /*0510*/  IMAD.IADD R8, R3, 0x1, -R8 ;  /* 0x0000000103087824 */ /* 0x000fe200078e0a08 */
[----:B------:R-:W3:Y:S02]  /*0520*/  LDC R13, c[0x0][0x140] ;  /* 0x00005000ff0d7b82 */ /* 0x000ee40000000800 */
[----:B------:R-:W-:Y:S02]  /*0530*/  LEA.HI R7, R7, R6, RZ, 0x3 ;  /* 0x0000000607077211 */ /* 0x000fe400078f18ff */
[----:B0-----:R-:W-:Y:S02]  /*0540*/  ISETP.NE.OR P0, PT, R0, RZ, !P0 ;  /* 0x000000ff0000720c */ /* 0x001fe40004705670 */
[--C-:B------:R-:W-:Y:S02]  /*0550*/  SHF.R.S32.HI R0, RZ, 0x3, R7.reuse ;  /* 0x00000003ff007819 */ /* 0x100fe40000011407 */
[----:B------:R-:W-:-:S02]  /*0560*/  SHF.R.S32.HI R7, RZ, 0x1f, R7 ;  /* 0x0000001fff077819 */ /* 0x000fc40000011407 */
[----:B-1----:R-:W-:Y:S02]  /*0570*/  I2FP.F32.U32 R9, UR8 ;  /* 0x0000000800097c45 */ /* 0x002fe40008201000 */
[----:B------:R-:W-:-:S03]  /*0580*/  LEA.HI R7, R7, R0, RZ, 0x2 ;  /* 0x0000000007077211 */ /* 0x000fc600078f10ff */
[----:B------:R-:W-:Y:S01]  /*0590*/  FMUL R9, R9, UR4 ;  /* 0x0000000409097c20 */ /* 0x000fe20008400000 */
[----:B------:R-:W-:Y:S01]  /*05a0*/  LOP3.LUT R7, R7, 0xfffffffc, RZ, 0xc0, !PT ;  /* 0xfffffffc07077812 */ /* 0x000fe200078ec0ff */
[----:B------:R-:W-:Y:S01]  /*05b0*/  VOTEU.ALL UP0, P0 ;  /* 0x00000000003f7886 */ /* 0x000fe20000000000 */
[----:B-----5:R-:W-:Y:S01]  /*05c0*/  I2FP.F32.U32 R3, R4 ;  /* 0x0000000400037245 */ /* 0x020fe20000201000 */
[----:B------:R-:W-:Y:S01]  /*05d0*/  ULDC UR4, c[0x0][0x154] ;  /* 0x0000550000047ab9 */ /* 0x000fe20000000800 */
[----:B------:R-:W-:Y:S01]  /*05e0*/  VOTEU.ALL UP1, P0 ;  /* 0x00000000003f7886 */ /* 0x000fe20000020000 */
[----:B------:R-:W0:Y:S01]  /*05f0*/  F2I.U32.TRUNC.NTZ R9, R9 ;  /* 0x0000000900097305 */ /* 0x000e22000020f000 */
[----:B------:R-:W-:Y:S01]  /*0600*/  IMAD.IADD R7, R0, 0x1, -R7 ;  /* 0x0000000100077824 */ /* 0x000fe200078e0a07 */
[----:B------:R-:W1:Y:S01]  /*0610*/  @!UP0 S2UR UR7, SR_CgaCtaId ;  /* 0x00000000000789c3 */ /* 0x000e620000008800 */
[----:B------:R-:W-:Y:S01]  /*0620*/  FMUL R12, R3, UR4 ;  /* 0x00000004030c7c20 */ /* 0x000fe20008400000 */
[----:B------:R-:W-:Y:S01]  /*0630*/  UMOV UR4, 0x20 ;  /* 0x0000002000047882 */ /* 0x000fe20000000000 */
[----:B------:R-:W-:Y:S01]  /*0640*/  IMAD R8, R8, 0x4, R7 ;  /* 0x0000000408087824 */ /* 0x000fe200078e0207 */
[----:B------:R-:W-:Y:S01]  /*0650*/  @!UP0 UMOV UR6, 0x400 ;  /* 0x0000040000068882 */ /* 0x000fe20000000000 */
[----:B------:R-:W-:-:S04]  /*0660*/  @!UP0 UIADD3 UR4, -UR4, 0x100000, URZ ;  /* 0x0010000004048890 */ /* 0x000fc8000fffe13f */
[----:B------:R-:W-:Y:S02]  /*0670*/  @!UP0 USHF.L.U32 UR5, UR4, 0xb, URZ ;  /* 0x0000000b04058899 */ /* 0x000fe4000800063f */
[----:B------:R-:W-:Y:S01]  /*0680*/  @!UP0 USHF.L.U32 UR4, UR4, 0x1, URZ ;  /* 0x0000000104048899 */ /* 0x000fe2000800063f */
[----:B---3--:R-:W-:Y:S01]  /*0690*/  ISETP.EQ.U32.AND P2, PT, R13, 0x1, PT ;  /* 0x000000010d00780c */ /* 0x008fe20003f42070 */
[----:B------:R-:W3:Y:S01]  /*06a0*/  F2I.U32.TRUNC.NTZ R12, R12 ;  /* 0x0000000c000c7305 */ /* 0x000ee2000020f000 */
[----:B------:R-:W-:Y:S01]  /*06b0*/  LEA.HI R0, R8, R8, RZ, 0x1 ;  /* 0x0000000808007211 */ /* 0x000fe200078f08ff */
[----:B------:R-:W5:Y:S03]  /*06c0*/  LDC R7, c[0x0][0x148] ;  /* 0x00005200ff077b82 */ /* 0x000f660000000800 */
[----:B------:R-:W-:Y:S01]  /*06d0*/  LOP3.LUT R11, R0, 0xfffffffe, RZ, 0xc0, !PT ;  /* 0xfffffffe000b7812 */ /* 0x000fe200078ec0ff */
[----:B0-----:R-:W-:Y:S01]  /*06e0*/  IMAD.MOV R15, RZ, RZ, -R9 ;  /* 0x000000ffff0f7224 */ /* 0x001fe200078e0a09 */
[----:B------:R-:W-:-:S03]  /*06f0*/  SHF.R.S32.HI R9, RZ, 0x1f, R2 ;  /* 0x0000001fff097819 */ /* 0x000fc60000011402 */
[----:B--2---:R-:W-:Y:S01]  /*0700*/  IMAD R3, R10, R15, UR8 ;  /* 0x000000080a037e24 */ /* 0x004fe2000f8e020f */
[----:B------:R-:W-:Y:S01]  /*0710*/  LEA.HI R9, R9, R2, RZ, 0x2 ;  /* 0x0000000209097211 */ /* 0x000fe200078f10ff */
[C---:B------:R-:W-:Y:S02]  /*0720*/  IMAD.IADD R0, R8.reuse, 0x1, -R11 ;  /* 0x0000000108007824 */ /* 0x040fe400078e0a0b */
[----:B------:R-:W-:Y:S01]  /*0730*/  IMAD.SHL.U32 R11, R8, 0x4, RZ ;  /* 0x00000004080b7824 */ /* 0x000fe200078e00ff */
[----:B------:R-:W-:Y:S01]  /*0740*/  LOP3.LUT R9, R9, 0xfffffffc, RZ, 0xc0, !PT ;  /* 0xfffffffc09097812 */ /* 0x000fe200078ec0ff */
[----:B---3--:R-:W-:Y:S01]  /*0750*/  IMAD.MOV R21, RZ, RZ, -R12 ;  /* 0x000000ffff157224 */ /* 0x008fe200078e0a0c */
[----:B------:R-:W-:Y:S01]  /*0760*/  ISETP.NE.AND P4, PT, R0, R3, PT ;  /* 0x000000030000720c */ /* 0x000fe20003f85270 */
[----:B-1----:R-:W-:Y:S01]  /*0770*/  @!UP0 ULEA UR6, UR7, UR6, 0x18 ;  /* 0x0000000607068291 */ /* 0x002fe2000f8ec03f */
[----:B------:R-:W-:Y:S01]  /*0780*/  LOP3.LUT R120, R8, 0xc, R11, 0x78, !PT ;  /* 0x0000000c08787812 */ /* 0x000fe200078e780b */
[----:B------:R-:W-:Y:S01]  /*0790*/  IMAD.IADD R0, R2, 0x1, -R9 ;  /* 0x0000000102007824 */ /* 0x000fe200078e0a09 */
[----:B------:R-:W-:Y:S01]  /*07a0*/  VOTEU.ALL UP0, P0 ;  /* 0x00000000003f7886 */ /* 0x000fe20000000000 */
[----:B------:R-:W-:Y:S01]  /*07b0*/  LOP3.LUT P0, RZ, R6, 0x7, RZ, 0xc0, !PT ;  /* 0x0000000706ff7812 */ /* 0x000fe2000780c0ff */
[----:B------:R-:W-:-:S02]  /*07c0*/  VIADD R6, R5, 0xffffffff ;  /* 0xffffffff05067836 */ /* 0x000fc40000000000 */
[----:B------:R-:W-:Y:S01]  /*07d0*/  ISETP.NE.AND P1, PT, R0, 0x3, PT ;  /* 0x000000030000780c */ /* 0x000fe20003f25270 */
[----:B-----5:R-:W-:Y:S01]  /*07e0*/  IMAD R9, R7, R21, R4 ;  /* 0x0000001507097224 */ /* 0x020fe200078e0204 */
[----:B------:R-:W-:Y:S02]  /*07f0*/  ISETP.LT.U32.AND P0, PT, R120, 0x2, !P0 ;  /* 0x000000027800780c */ /* 0x000fe40004701070 */
[----:B------:R-:W-:Y:S01]  /*0800*/  ISETP.EQ.OR P1, PT, R0, RZ, !P1 ;  /* 0x000000ff0000720c */ /* 0x000fe20004f22670 */
[----:B------:R-:W0:Y:S02]  /*0810*/  FENCE.VIEW.ASYNC.S ;  /* 0x00000000000073c6 */ /* 0x000e240000000000 */
[----:B0-----:R0:W1:Y:S01]  /*0820*/  @!UP0 SYNCS.EXCH.64 URZ, [UR6+0xd0], UR4 ;  /* 0x0000d004063f85b2 */ /* 0x0010620008000100 */
[----:B------:R-:W-:Y:S02]  /*0830*/  @P4 LEA.HI R2, R120, R120, RZ, 0x1 ;  /* 0x0000007878024211 */ /* 0x000fe400078f08ff */
[----:B------:R-:W-:-:S02]  /*0840*/  ISETP.EQ.AND P1, PT, R5, RZ, P1 ;  /* 0x000000ff0500720c */ /* 0x000fc40000f22270 */
[----:B------:R-:W-:Y:S02]  /*0850*/  @P4 SHF.R.S32.HI R2, RZ, 0x1, R2 ;  /* 0x00000001ff024819 */ /* 0x000fe40000011402 */
[----:B------:R-:W-:Y:S02]  /*0860*/  ISETP.GE.U32.AND P6, PT, R6, 0x2, PT ;  /* 0x000000020600780c */ /* 0x000fe40003fc6070 */
[----:B------:R-:W-:Y:S02]  /*0870*/  @P4 ISETP.NE.AND P5, PT, R2, R9, PT ;  /* 0x000000090200420c */ /* 0x000fe40003fa5270 */
[----:B------:R-:W-:Y:S02]  /*0880*/  SEL R9, RZ, 0x1, !P0 ;  /* 0x00000001ff097807 */ /* 0x000fe40004000000 */
[----:B------:R-:W-:Y:S02]  /*0890*/  @P4 SEL R22, RZ, 0x1, P5 ;  /* 0x00000001ff164807 */ /* 0x000fe40002800000 */
[----:B------:R-:W-:Y:S01]  /*08a0*/  SEL R19, RZ, 0x1, !P1 ;  /* 0x00000001ff137807 */ /* 0x000fe20004800000 */
[----:B------:R0:W2:Y:S01]  /*08b0*/  @!UP1 SYNCS.EXCH.64 URZ, [UR6+0xd8], UR4 ;  /* 0x0000d804063f95b2 */ /* 0x0000a20008000100 */
[----:B------:R-:W-:Y:S01]  /*08c0*/  LOP3.LUT R22, R22, R9, RZ, 0xc0, !PT ;  /* 0x0000000916167212 */ /* 0x000fe200078ec0ff */
[----:B------:R-:W-:Y:S01]  /*08d0*/  NOP ;  /* 0x0000000000007918 */ /* 0x000fe20000000000 */
[----:B------:R-:W-:Y:S01]  /*08e0*/  SEL R19, R19, 0x2, P6 ;  /* 0x0000000213137807 */ /* 0x000fe20003000000 */
[----:B------:R-:W-:Y:S06]  /*08f0*/  @!P2 BRA `(.L_x_4) ;  /* 0x000000000008a947 */ /* 0x000fec0003800000 */
[----:B-12-4-:R-:W-:Y:S01]  /*0900*/  UCGABAR_ARV ;  /* 0x00000000000079c7 */ /* 0x016fe20008000000 */
[----:B------:R-:W-:Y:S05]  /*0910*/  BRA `(.L_x_5) ;  /* 0x0000000000047947 */ /* 0x000fea0003800000 */
.L_x_4:
[----:B-12-4-:R-:W-:Y:S01]  /*0920*/  NOP ;  /* 0x0000000000007918 */ /* 0x016fe20000000000 */
.L_x_5:
[----:B------:R-:W1:Y:S01]  /*0930*/  LDC R2, c[0x0][0x65c] ;  /* 0x00019700ff027b82 */ /* 0x000e620000000800 */
[----:B------:R-:W-:Y:S02]  /*0940*/  IMAD.U32 R8, RZ, RZ, UR8 ;  /* 0x00000008ff087e24 */ /* 0x000fe4000f8e00ff */
[----:B------:R-:W-:Y:S01]  /*0950*/  IMAD.MOV.U32 R9, RZ, RZ, RZ ;  /* 0x000000ffff097224 */ /* 0x000fe200078e00ff */
[----:B-1----:R-:W-:-:S04]  /*0960*/  ISETP.NE.AND P1, PT, R2, 0x1, PT ;  /* 0x000000010200780c */ /* 0x002fc80003f25270 */
[----:B------:R-:W-:-:S09]  /*0970*/  P2R R5, PR, RZ, 0x2 ;  /* 0x00000002ff057803 */ /* 0x000fd20000000000 */
[----:B------:R-:W1:Y:S01]  /*0980*/  @P1 LDC R17, c[0x0][0x10] ;  /* 0x00000400ff111b82 */ /* 0x000e620000000800 */
[----:B------:R-:W-:Y:S02]  /*0990*/  @P1 IMAD.MOV.U32 R5, RZ, RZ, RZ ;  /* 0x000000ffff051224 */ /* 0x000fe400078e00ff */
[----:B------:R-:W-:-:S05]  /*09a0*/  @P1 IMAD.MOV.U32 R13, RZ, RZ, RZ ;  /* 0x000000ffff0d1224 */ /* 0x000fca00078e00ff */
[----:B------:R-:W2:Y:S01]  /*09b0*/  @!P1 LDC R11, c[0x0][0xc] ;  /* 0x00000300ff0b9b82 */ /* 0x000ea20000000800 */
[----:B-1----:R-:W-:-:S04]  /*09c0*/  @P1 IMAD.WIDE.U32 R16, R17, UR8, R4 ;  /* 0x0000000811101c25 */ /* 0x002fc8000f8e0004 */
[----:B------:R-:W-:Y:S02]  /*09d0*/  @P1 IMAD.IADD R17, R17, 0x1, R13 ;  /* 0x0000000111111824 */ /* 0x000fe400078e020d */
[----:B--2---:R-:W-:-:S04]  /*09e0*/  @!P1 IMAD.WIDE.U32 R8, R4, R11, R8 ;  /* 0x0000000b04089225 */ /* 0x004fc800078e0008 */
[----:B------:R-:W-:Y:S02]  /*09f0*/  @!P1 IMAD.MOV.U32 R16, RZ, RZ, R8 ;  /* 0x000000ffff109224 */ /* 0x000fe400078e0008 */
[----:B------:R-:W-:Y:S01]  /*0a00*/  @!P1 IMAD.MOV.U32 R17, RZ, RZ, R9 ;  /* 0x000000ffff119224 */ /* 0x000fe200078e0009 */
[----:B------:R-:W-:Y:S06]  /*0a10*/  @!P2 BRA `(.L_x_6) ;  /* 0x00000000000ca947 */ /* 0x000fec0003800000 */
[----:B------:R-:W-:Y:S01]  /*0a20*/  UCGABAR_WAIT ;  /* 0x0000000000007dc7 */ /* 0x000fe20008000000 */
[----:B------:R-:W-:Y:S01]  /*0a30*/  CCTL.IVALL ;  /* 0x00000000ff00798f */ /* 0x000fe20002000000 */
[----:B------:R-:W-:Y:S05]  /*0a40*/  BRA `(.L_x_7) ;  /* 0x0000000000047947 */ /* 0x000fea0003800000 */
.L_x_6:
[----:B------:R-:W-:Y:S06]  /*0a50*/  BAR.SYNC.DEFER_BLOCKING 0x0 ;  /* 0x0000000000007b1d */ /* 0x000fec0000010000 */
.L_x_7:
[----:B------:R-:W-:Y:S05]  /*0a60*/  @!P3 BRA `(.L_x_8) ;  /* 0x00000084009cb947 */ /* 0x000fea0003800000 */
[----:B------:R-:W-:-:S13]  /*0a70*/  ISETP.GT.U32.AND P0, PT, R6, 0x1, PT ;  /* 0x000000010600780c */ /* 0x000fda0003f04070 */
[----:B0-----:R-:W-:Y:S05]  /*0a80*/  @P0 EXIT ;  /* 0x000000000000094d */ /* 0x001fea0003800000 */
[----:B------:R-:W-:Y:S01]  /*0a90*/  ULDC.64 UR4, c[0x0][0x650] ;  /* 0x0001940000047ab9 */ /* 0x000fe20000000a00 */
[----:B------:R-:W-:Y:S01]  /*0aa0*/  PRMT R0, RZ, 0x7610, R0 ;  /* 0x00007610ff007816 */ /* 0x000fe20000000000 */
[----:B------:R-:W-:Y:S01]  /*0ab0*/  IMAD.MOV.U32 R123, RZ, RZ, -0x1 ;  /* 0xffffffffff7b7424 */ /* 0x000fe200078e00ff */
[----:B------:R-:W-:Y:S01]  /*0ac0*/  ISETP.GE.U32.AND P0, PT, R16, UR4, PT ;  /* 0x0000000410007c0c */ /* 0x000fe2000bf06070 */
[----:B------:R-:W-:Y:S02]  /*0ad0*/  IMAD.MOV.U32 R124, RZ, RZ, -0x1 ;  /* 0xffffffffff7c7424 */ /* 0x000fe400078e00ff */
[----:B------:R-:W-:Y:S01]  /*0ae0*/  IMAD.MOV.U32 R23, RZ, RZ, -0x1 ;  /* 0xffffffffff177424 */ /* 0x000fe200078e00ff */
[----:B------:R-:W-:-:S13]  /*0af0*/  ISETP.GE.U32.AND.EX P0, PT, R17, UR5, PT, P0 ;  /* 0x0000000511007c0c */ /* 0x000fda000bf06100 */
[----:B------:R-:W-:Y:S05]  /*0b00*/  @P0 BRA `(.L_x_9) ;  /* 0x00000004002c0947 */ /* 0x000fea0003800000 */
[----:B------:R-:W0:Y:S01]  /*0b10*/  LDC.64 R24, c[0x0][0x628] ;  /* 0x00018a00ff187b82 */ /* 0x000e220000000a00 */
[----:B------:R-:W-:Y:S02]  /*0b20*/  IMAD.MOV.U32 R8, RZ, RZ, R16 ;  /* 0x000000ffff087224 */ /* 0x000fe400078e0010 */
[----:B------:R-:W-:-:S05]  /*0b30*/  IMAD.MOV.U32 R9, RZ, RZ, R17 ;  /* 0x000000ffff097224 */ /* 0x000fca00078e0011 */
[----:B------:R-:W1:Y:S08]  /*0b40*/  LDC R0, c[0x0][0x630] ;  /* 0x00018c00ff007b82 */ /* 0x000e700000000800 */
[----:B------:R-:W2:Y:S01]  /*0b50*/  LDC.64 R26, c[0x0][0x620] ;  /* 0x00018800ff1a7b82 */ /* 0x000ea20000000a00 */
[----:B0-----:R-:W-:-:S04]  /*0b60*/  ISETP.NE.U32.AND P0, PT, R24, RZ, PT ;  /* 0x000000ff1800720c */ /* 0x001fc80003f05070 */
[----:B------:R-:W-:-:S13]  /*0b70*/  ISETP.NE.AND.EX P0, PT, R25, RZ, PT, P0 ;  /* 0x000000ff1900720c */ /* 0x000fda0003f05300 */
[----:B-12---:R-:W-:Y:S05]  /*0b80*/  @!P0 BRA `(.L_x_10) ;  /* 0x0000000000288947 */ /* 0x006fea0003800000 */
[----:B------:R-:W0:Y:S02]  /*0b90*/  LDC R13, c[0x0][0x634] ;  /* 0x00018d00ff0d7b82 */ /* 0x000e240000000800 */
[----:B0-----:R-:W-:-:S05]  /*0ba0*/  IADD3 R13, P0, R16, R13, RZ ;  /* 0x0000000d100d7210 */ /* 0x001fca0007f1e0ff */
[----:B------:R-:W-:-:S04]  /*0bb0*/  IMAD.X R15, RZ, RZ, R17, P0 ;  /* 0x000000ffff0f7224 */ /* 0x000fc800000e0611 */
[----:B------:R-:W-:-:S04]  /*0bc0*/  IMAD.WIDE.U32 R8, R15, R24, RZ ;  /* 0x000000180f087225 */ /* 0x000fc800078e00ff */
[----:B------:R-:W-:-:S04]  /*0bd0*/  IMAD.WIDE.U32 R10, P0, R13, R25, R8 ;  /* 0x000000190d0a7225 */ /* 0x000fc80007800008 */
[----:B------:R-:W-:-:S04]  /*0be0*/  IMAD.WIDE.U32 R8, R13, R24, RZ ;  /* 0x000000180d087225 */ /* 0x000fc800078e00ff */
[----:B------:R-:W-:Y:S01]  /*0bf0*/  IMAD.X R13, RZ, RZ, RZ, P0 ;  /* 0x000000ffff0d7224 */ /* 0x000fe200000e06ff */
[----:B------:R-:W-:Y:S01]  /*0c00*/  IADD3 RZ, P0, R9, R10, RZ ;  /* 0x0000000a09ff7210 */ /* 0x000fe20007f1e0ff */
[----:B------:R-:W-:-:S04]  /*0c10*/  IMAD.MOV.U32 R12, RZ, RZ, R11 ;  /* 0x000000ffff0c7224 */ /* 0x000fc800078e000b */
[----:B------:R-:W-:-:S08]  /*0c20*/  IMAD.WIDE.U32.X R8, R15, R25, R12, P0 ;  /* 0x000000190f087225 */ /* 0x000fd000000e040c */
.L_x_10:
[----:B------:R-:W0:Y:S01]  /*0c30*/  LDC.64 R24, c[0x0][0x640] ;  /* 0x00019000ff187b82 */ /* 0x000e220000000a00 */
[-CC-:B------:R-:W-:Y:S01]  /*0c40*/  SHF.R.U64 R28, R8, R0.reuse, R9.reuse ;  /* 0x00000000081c7219 */ /* 0x180fe20000001209 */
[----:B------:R-:W-:Y:S01]  /*0c50*/  IMAD R30, R7, R21, R4 ;  /* 0x00000015071e7224 */ /* 0x000fe200078e0204 */
[----:B------:R-:W-:Y:S01]  /*0c60*/  SHF.R.U32.HI R0, RZ, R0, R9 ;  /* 0x00000000ff007219 */ /* 0x000fe20000011609 */
[----:B------:R-:W-:Y:S01]  /*0c70*/  IMAD.MOV.U32 R21, RZ, RZ, 0x1 ;  /* 0x00000001ff157424 */ /* 0x000fe200078e00ff */
[----:B------:R-:W-:-:S03]  /*0c80*/  IADD3 R5, P0, RZ, -R28, RZ ;  /* 0x8000001cff057210 */ /* 0x000fc60007f1e0ff */
[----:B------:R-:W1:Y:S02]  /*0c90*/  LDC R6, c[0x0][0x618] ;  /* 0x00018600ff067b82 */ /* 0x000e640000000800 */
[----:B------:R-:W-:-:S04]  /*0ca0*/  IMAD.X R9, RZ, RZ, ~R0, P0 ;  /* 0x000000ffff097224 */ /* 0x000fc800000e0e00 */
[-C--:B------:R-:W-:Y:S02]  /*0cb0*/  IMAD R0, R9, R26.reuse, RZ ;  /* 0x0000001a09007224 */ /* 0x080fe400078e02ff */
[----:B------:R-:W2:Y:S01]  /*0cc0*/  LDC R11, c[0x0][0x608] ;  /* 0x00018200ff0b7b82 */ /* 0x000ea20000000800 */
[----:B------:R-:W-:-:S04]  /*0cd0*/  IMAD.WIDE.U32 R8, R5, R26, R16 ;  /* 0x0000001a05087225 */ /* 0x000fc800078e0010 */
[----:B------:R-:W-:-:S03]  /*0ce0*/  IMAD R5, R5, R27, R0 ;  /* 0x0000001b05057224 */ /* 0x000fc600078e0200 */
[----:B------:R-:W3:Y:S01]  /*0cf0*/  LDC R12, c[0x0][0x658] ;  /* 0x00019600ff0c7b82 */ /* 0x000ee20000000800 */
[----:B0-----:R-:W-:Y:S01]  /*0d00*/  ISETP.NE.U32.AND P0, PT, R24, RZ, PT ;  /* 0x000000ff1800720c */ /* 0x001fe20003f05070 */
[----:B------:R-:W-:Y:S02]  /*0d10*/  IMAD.IADD R5, R9, 0x1, R5 ;  /* 0x0000000109057824 */ /* 0x000fe400078e0205 */
[----:B------:R-:W-:Y:S01]  /*0d20*/  IMAD.MOV.U32 R9, RZ, RZ, -0x1 ;  /* 0xffffffffff097424 */ /* 0x000fe200078e00ff */
[----:B------:R-:W-:-:S03]  /*0d30*/  ISETP.NE.AND.EX P0, PT, R25, RZ, PT, P0 ;  /* 0x000000ff1900720c */ /* 0x000fc60003f05300 */
[----:B------:R-:W0:Y:S01]  /*0d40*/  LDC R15, c[0x0][0x600] ;  /* 0x00018000ff0f7b82 */ /* 0x000e220000000800 */
[-CC-:B-1----:R-:W-:Y:S02]  /*0d50*/  SHF.R.U64 R13, R8, R6.reuse, R5.reuse ;  /* 0x00000006080d7219 */ /* 0x182fe40000001205 */
[----:B------:R-:W-:-:S05]  /*0d60*/  SHF.R.U32.HI R0, RZ, R6, R5 ;  /* 0x00000006ff007219 */ /* 0x000fca0000011605 */
[----:B------:R-:W1:Y:S01]  /*0d70*/  LDC R14, c[0x0][0x648] ;  /* 0x00019200ff0e7b82 */ /* 0x000e620000000800 */
[-CC-:B--2---:R-:W-:Y:S02]  /*0d80*/  SHF.R.U64 R27, R13, R11.reuse, R0.reuse ;  /* 0x0000000b0d1b7219 */ /* 0x184fe40000001200 */
[----:B------:R-:W-:-:S05]  /*0d90*/  SHF.R.U32.HI R5, RZ, R11, R0 ;  /* 0x0000000bff057219 */ /* 0x000fca0000011600 */
[----:B------:R-:W2:Y:S01]  /*0da0*/  LDC R20, c[0x0][0x638] ;  /* 0x00018e00ff147b82 */ /* 0x000ea20000000800 */
[-CC-:B---3--:R-:W-:Y:S02]  /*0db0*/  SHF.R.U64 R26, R27, R12.reuse, R5.reuse ;  /* 0x0000000c1b1a7219 */ /* 0x188fe40000001205 */
[-C--:B------:R-:W-:Y:S02]  /*0dc0*/  SHF.L.U32 R0, R9, R12.reuse, RZ ;  /* 0x0000000c09007219 */ /* 0x080fe400000006ff */
[----:B------:R-:W-:Y:S01]  /*0dd0*/  SHF.R.U32.HI R5, RZ, R12, R5 ;  /* 0x0000000cff057219 */ /* 0x000fe20000011605 */
[----:B------:R-:W-:Y:S01]  /*0de0*/  IMAD.MOV.U32 R4, RZ, RZ, R26 ;  /* 0x000000ffff047224 */ /* 0x000fe200078e001a */
[----:B------:R-:W-:Y:S01]  /*0df0*/  LOP3.LUT R10, RZ, R0, RZ, 0x33, !PT ;  /* 0x00000000ff0a7212 */ /* 0x000fe200078e33ff */
[----:B------:R-:W3:Y:S01]  /*0e00*/  LDC R23, c[0x0][0x610] ;  /* 0x00018400ff177b82 */ /* 0x000ee20000000800 */
[----:B------:R-:W-:Y:S05]  /*0e10*/  @!P0 BRA `(.L_x_11) ;  /* 0x0000000000288947 */ /* 0x000fea0003800000 */
[----:B------:R-:W4:Y:S02]  /*0e20*/  LDC R9, c[0x0][0x64c] ;  /* 0x00019300ff097b82 */ /* 0x000f240000000800 */
[----:B----4-:R-:W-:-:S05]  /*0e30*/  IADD3 R9, P0, R26, R9, RZ ;  /* 0x000000091a097210 */ /* 0x010fca0007f1e0ff */
        /* <DEDUP_REMOVED lines=8> */
.L_x_11:
[----:B-1----:R-:W-:Y:S01]  /*0ec0*/  SHF.R.U64 R4, R4, R14, R5 ;  /* 0x0000000e04047219 */ /* 0x002fe20000001205 */
[----:B0-----:R-:W-:Y:S01]  /*0ed0*/  VIADD R6, R15, 0xffffffff ;  /* 0xffffffff0f067836 */ /* 0x001fe20000000000 */
[----:B------:R-:W-:Y:S02]  /*0ee0*/  SHF.L.U32 R0, R21, R12, RZ ;  /* 0x0000000c15007219 */ /* 0x000fe400000006ff */
[----:B------:R-:W-:Y:S01]  /*0ef0*/  LOP3.LUT R5, R27, R10, RZ, 0xc0, !PT ;  /* 0x0000000a1b057212 */ /* 0x000fe200078ec0ff */
[----:B------:R-:W-:Y:S01]  /*0f00*/  IMAD.MOV R7, RZ, RZ, -R4 ;  /* 0x000000ffff077224 */ /* 0x000fe200078e0a04 */
[----:B------:R-:W-:Y:S02]  /*0f10*/  SEL R3, R3, R30, !P1 ;  /* 0x0000001e03037207 */ /* 0x000fe40004800000 */
[----:B------:R-:W-:Y:S01]  /*0f20*/  LOP3.LUT R6, R13, R6, RZ, 0xc0, !PT ;  /* 0x000000060d067212 */ /* 0x000fe200078ec0ff */
[----:B------:R-:W-:Y:S02]  /*0f30*/  IMAD R4, R0, R4, R5 ;  /* 0x0000000400047224 */ /* 0x000fe400078e0205 */
[----:B--2---:R-:W-:-:S02]  /*0f40*/  IMAD R0, R7, R20, R26 ;  /* 0x0000001407007224 */ /* 0x004fc400078e021a */
[----:B---3--:R-:W-:Y:S02]  /*0f50*/  IMAD R3, R4, R23, R3 ;  /* 0x0000001704037224 */ /* 0x008fe400078e0203 */
[----:B------:R-:W-:Y:S02]  /*0f60*/  IMAD.MOV.U32 R5, RZ, RZ, 0x1 ;  /* 0x00000001ff057424 */ /* 0x000fe400078e00ff */
[----:B------:R-:W-:Y:S02]  /*0f70*/  IMAD R4, R0, R15, R6 ;  /* 0x0000000f00047224 */ /* 0x000fe400078e0206 */
[----:B------:R-:W-:Y:S01]  /*0f80*/  IMAD.MOV.U32 R23, RZ, RZ, R28 ;  /* 0x000000ffff177224 */ /* 0x000fe200078e001c */
[----:B------:R-:W-:Y:S02]  /*0f90*/  PRMT R0, R5, 0x7610, R0 ;  /* 0x0000761005007816 */ /* 0x000fe40000000000 */
[----:B------:R-:W-:Y:S02]  /*0fa0*/  SEL R124, R4, R3, !P1 ;  /* 0x00000003047c7207 */ /* 0x000fe40004800000 */
[----:B------:R-:W-:-:S07]  /*0fb0*/  SEL R123, R3, R4, !P1 ;  /* 0x00000004037b7207 */ /* 0x000fce0004800000 */
.L_x_9:
[----:B------:R-:W-:-:S08]  /*0fc0*/  NOP ;  /* 0x0000000000007918 */ /* 0x000fd00000000000 */
[----:B------:R-:W0:Y:S02]  /*0fd0*/  USETMAXREG.TRY_ALLOC.CTAPOOL UP0, 0xe8 ;  /* 0x000000e8000079c8 */ /* 0x000e240008000600 */
[----:B0-----:R-:W-:-:S13]  /*0fe0*/  PLOP3.LUT P0, PT, PT, PT, UP0, 0x80, 0x0 ;  /* 0x000000000000781c */ /* 0x001fda0003f0f008 */
[----:B------:R-:W-:Y:S05]  /*0ff0*/  @!P0 BRA `(.L_x_9) ;  /* 0xfffffffc00f08947 */ /* 0x000fea000383ffff */
[----:B------:R-:W-:Y:S01]  /*1000*/  ULDC.64 UR4, c[0x0][0x598] ;  /* 0x0001660000047ab9 */ /* 0x000fe20000000a00 */
[----:B------:R-:W-:Y:S01]  /*1010*/  ULDC.64 UR36, c[0x0][0x208] ;  /* 0x0000820000247ab9 */ /* 0x000fe20000000a00 */
[----:B------:R-:W-:-:S04]  /*1020*/  ISETP.NE.U32.AND P0, PT, RZ, UR4, PT ;  /* 0x00000004ff007c0c */ /* 0x000fc8000bf05070 */
[----:B------:R-:W-:-:S13]  /*1030*/  ISETP.NE.AND.EX P0, PT, RZ, UR5, PT, P0 ;  /* 0x00000005ff007c0c */ /* 0x000fda000bf05300 */
[----:B------:R-:W-:Y:S05]  /*1040*/  @!P0 BRA `(.L_x_12) ;  /* 0x00000000001c8947 */ /* 0x000fea0003800000 */
[----:B------:R-:W0:Y:S02]  /*1050*/  LDC.64 R4, c[0x0][0x598] ;  /* 0x00016600ff047b82 */ /* 0x000e240000000a00 */
[----:B0-----:R-:W2:Y:S02]  /*1060*/  LDG.E.64 R4, desc[UR36][R4.64] ;  /* 0x0000002404047981 */ /* 0x001ea4000c1e1b00 */
[----:B--2---:R-:W-:-:S04]  /*1070*/  ISETP.NE.U32.AND P0, PT, R4, RZ, PT ;  /* 0x000000ff0400720c */ /* 0x004fc80003f05070 */
[----:B------:R-:W-:-:S13]  /*1080*/  ISETP.NE.AND.EX P0, PT, R5, RZ, PT, P0 ;  /* 0x000000ff0500720c */ /* 0x000fda0003f05300 */
[----:B------:R-:W-:Y:S05]  /*1090*/  @!P0 BRA `(.L_x_12) ;  /* 0x0000000000088947 */ /* 0x000fea0003800000 */
[----:B------:R0:W5:Y:S01]  /*10a0*/  LD.E R121, desc[UR36][R4.64] ;  /* 0x0000002404797980 */ /* 0x000162000c101900 */
[----:B------:R-:W-:Y:S05]  /*10b0*/  BRA `(.L_x_13) ;  /* 0x0000000000247947 */ /* 0x000fea0003800000 */
.L_x_12:
[----:B------:R-:W-:Y:S02]  /*10c0*/  ULDC.64 UR4, c[0x0][0x588] ;  /* 0x0001620000047ab9 */ /* 0x000fe40000000a00 */
[----:B------:R-:W-:-:S04]  /*10d0*/  ISETP.NE.U32.AND P0, PT, RZ, UR4, PT ;  /* 0x00000004ff007c0c */ /* 0x000fc8000bf05070 */
[----:B------:R-:W-:-:S13]  /*10e0*/  ISETP.NE.AND.EX P0, PT, RZ, UR5, PT, P0 ;  /* 0x00000005ff007c0c */ /* 0x000fda000bf05300 */
[----:B------:R-:W-:Y:S05]  /*10f0*/  @!P0 BRA `(.L_x_14) ;  /* 0x00000000000c8947 */ /* 0x000fea0003800000 */
[----:B------:R-:W0:Y:S02]  /*1100*/  LDC.64 R4, c[0x0][0x588] ;  /* 0x00016200ff047b82 */ /* 0x000e240000000a00 */
[----:B0-----:R1:W5:Y:S01]  /*1110*/  LDG.E R121, desc[UR36][R4.64] ;  /* 0x0000002404797981 */ /* 0x001362000c1e1900 */
[----:B------:R-:W-:Y:S05]  /*1120*/  BRA `(.L_x_13) ;  /* 0x0000000000087947 */ /* 0x000fea0003800000 */
.L_x_14:
[----:B------:R-:W-:Y:S02]  /*1130*/  ULDC UR4, c[0x0][0x580] ;  /* 0x0001600000047ab9 */ /* 0x000fe40000000800 */
[----:B------:R-:W-:-:S07]  /*1140*/  IMAD.U32 R121, RZ, RZ, UR4 ;  /* 0x00000004ff797e24 */ /* 0x000fce000f8e00ff */
.L_x_13:
[----:B------:R-:W-:Y:S02]  /*1150*/  ULDC.64 UR4, c[0x0][0x5a0] ;  /* 0x0001680000047ab9 */ /* 0x000fe40000000a00 */
[----:B------:R-:W-:-:S04]  /*1160*/  ISETP.NE.U32.AND P0, PT, RZ, UR4, PT ;  /* 0x00000004ff007c0c */ /* 0x000fc8000bf05070 */
[----:B------:R-:W-:-:S13]  /*1170*/  ISETP.NE.AND.EX P0, PT, RZ, UR5, PT, P0 ;  /* 0x00000005ff007c0c */ /* 0x000fda000bf05300 */
[----:B------:R-:W-:Y:S05]  /*1180*/  @!P0 BRA `(.L_x_15) ;  /* 0x00000000001c8947 */ /* 0x000fea0003800000 */
[----:B01----:R-:W0:Y:S02]  /*1190*/  LDC.64 R4, c[0x0][0x5a0] ;  /* 0x00016800ff047b82 */ /* 0x003e240000000a00 */
[----:B0-----:R-:W2:Y:S02]  /*11a0*/  LDG.E.64 R4, desc[UR36][R4.64] ;  /* 0x0000002404047981 */ /* 0x001ea4000c1e1b00 */
[----:B--2---:R-:W-:-:S04]  /*11b0*/  ISETP.NE.U32.AND P0, PT, R4, RZ, PT ;  /* 0x000000ff0400720c */ /* 0x004fc80003f05070 */
[----:B------:R-:W-:-:S13]  /*11c0*/  ISETP.NE.AND.EX P0, PT, R5, RZ, PT, P0 ;  /* 0x000000ff0500720c */ /* 0x000fda0003f05300 */
[----:B------:R-:W-:Y:S05]  /*11d0*/  @!P0 BRA `(.L_x_15) ;  /* 0x0000000000088947 */ /* 0x000fea0003800000 */
[----:B------:R0:W5:Y:S01]  /*11e0*/  LD.E R122, desc[UR36][R4.64] ;  /* 0x00000024047a7980 */ /* 0x000162000c101900 */
[----:B------:R-:W-:Y:S05]  /*11f0*/  BRA `(.L_x_16) ;  /* 0x0000000000247947 */ /* 0x000fea0003800000 */
.L_x_15:
[----:B------:R-:W-:Y:S02]  /*1200*/  ULDC.64 UR4, c[0x0][0x590] ;  /* 0x0001640000047ab9 */ /* 0x000fe40000000a00 */
[----:B------:R-:W-:-:S04]  /*1210*/  ISETP.NE.U32.AND P0, PT, RZ, UR4, PT ;  /* 0x00000004ff007c0c */ /* 0x000fc8000bf05070 */
[----:B------:R-:W-:-:S13]  /*1220*/  ISETP.NE.AND.EX P0, PT, RZ, UR5, PT, P0 ;  /* 0x00000005ff007c0c */ /* 0x000fda000bf05300 */
[----:B------:R-:W-:Y:S05]  /*1230*/  @!P0 BRA `(.L_x_17) ;  /* 0x00000000000c8947 */ /* 0x000fea0003800000 */
[----:B01----:R-:W0:Y:S02]  /*1240*/  LDC.64 R4, c[0x0][0x590] ;  /* 0x00016400ff047b82 */ /* 0x003e240000000a00 */
[----:B0-----:R1:W5:Y:S01]  /*1250*/  LDG.E R122, desc[UR36][R4.64] ;  /* 0x00000024047a7981 */ /* 0x001362000c1e1900 */
[----:B------:R-:W-:Y:S05]  /*1260*/  BRA `(.L_x_16) ;  /* 0x0000000000087947 */ /* 0x000fea0003800000 */
.L_x_17:
[----:B------:R-:W-:Y:S02]  /*1270*/  ULDC UR4, c[0x0][0x584] ;  /* 0x0001610000047ab9 */ /* 0x000fe40000000800 */
[----:B------:R-:W-:-:S07]  /*1280*/  IMAD.U32 R122, RZ, RZ, UR4 ;  /* 0x00000004ff7a7e24 */ /* 0x000fce000f8e00ff */
.L_x_16:
[----:B------:R-:W-:-:S13]  /*1290*/  LOP3.LUT P0, RZ, R0, 0xff, RZ, 0xc0, !PT ;  /* 0x000000ff00ff7812 */ /* 0x000fda000780c0ff */
[----:B------:R-:W-:Y:S05]  /*12a0*/  @!P0 EXIT ;  /* 0x000000000000894d */ /* 0x000fea0003800000 */
[----:B------:R-:W-:Y:S01]  /*12b0*/  ULDC UR4, c[0x0][0x28c] ;  /* 0x0000a30000047ab9 */ /* 0x000fe20000000800 */
[----:B------:R-:W-:Y:S01]  /*12c0*/  LOP3.LUT R148, R19, 0x1, RZ, 0xfc, !PT ;  /* 0x0000000113947812 */ /* 0x000fe200078efcff */
[----:B------:R-:W-:Y:S01]  /*12d0*/  UIADD3 UR4, UR4, 0xf, URZ ;  /* 0x0000000f04047890 */ /* 0x000fe2000fffe03f */
[----:B------:R-:W-:Y:S01]  /*12e0*/  UMOV UR38, URZ ;  /* 0x0000003f00267c82 */ /* 0x000fe20008000000 */
[----:B------:R-:W-:Y:S02]  /*12f0*/  UMOV UR39, URZ ;  /* 0x0000003f00277c82 */ /* 0x000fe40008000000 */
[----:B------:R-:W-:-:S04]  /*1300*/  USHF.R.S32.HI UR5, URZ, 0x1f, UR4 ;  /* 0x0000001f3f057899 */ /* 0x000fc80008011404 */
[----:B------:R-:W-:-:S04]  /*1310*/  ULEA.HI UR5, UR5, UR4, URZ, 0x4 ;  /* 0x0000000405057291 */ /* 0x000fc8000f8f203f */
[----:B------:R-:W-:-:S12]  /*1320*/  USHF.R.S32.HI UR40, URZ, 0x4, UR5 ;  /* 0x000000043f287899 */ /* 0x000fd80008011405 */
.L_x_215:
[----:B------:R-:W-:Y:S01]  /*1330*/  LOP3.LUT R0, R18, 0x80, RZ, 0xc0, !PT ;  /* 0x0000008012007812 */ /* 0x000fe200078ec0ff */
[----:B--2---:R-:W2:Y:S01]  /*1340*/  S2UR UR6, SR_CgaCtaId ;  /* 0x00000000000679c3 */ /* 0x004ea20000008800 */
[----:B------:R-:W-:Y:S02]  /*1350*/  UMOV UR41, 0x400 ;  /* 0x0000040000297882 */ /* 0x000fe40000000000 */
[----:B------:R-:W-:-:S06]  /*1360*/  SHF.R.U32.HI R0, RZ, 0x7, R0 ;  /* 0x00000007ff007819 */ /* 0x000fcc0000011600 */
[----:B---3--:R-:W3:Y:S01]  /*1370*/  SHFL.IDX PT, R0, R0, RZ, 0x1f ;  /* 0x00001fff00007589 */ /* 0x008ee200000e0000 */
[----:B--2---:R-:W-:Y:S01]  /*1380*/  ULEA UR41, UR6, UR41, 0x18 ;  /* 0x0000002906297291 */ /* 0x004fe2000f8ec03f */
[----:B---3--:R-:W-:-:S13]  /*1390*/  R2UR UR4, R0 ;  /* 0x00000000000472ca */ /* 0x008fda00000e0000 */
[----:B------:R-:W-:-:S04]  /*13a0*/  ULEA.HI UR5, UR4, UR4, URZ, 0x1 ;  /* 0x0000000404057291 */ /* 0x000fc8000f8f083f */
[----:B------:R-:W-:-:S04]  /*13b0*/  ULOP3.LUT UR5, UR5, 0x1ffffe, URZ, 0xc0, !UPT ;  /* 0x001ffffe05057892 */ /* 0x000fc8000f8ec03f */
[----:B------:R-:W-:-:S03]  /*13c0*/  UIADD3 UR5, UR4, -UR5, URZ ;  /* 0x8000000504057290 */ /* 0x000fc6000fffe03f */
[----:B------:R-:W-:Y:S01]  /*13d0*/  ULDC UR4, c[0x0][0x28c] ;  /* 0x0000a30000047ab9 */ /* 0x000fe20000000800 */
[----:B------:R-:W-:Y:S01]  /*13e0*/  ULEA UR5, UR5, UR41, 0xb ;  /* 0x0000002905057291 */ /* 0x000fe2000f8e583f */
[----:B------:R-:W-:-:S03]  /*13f0*/  ISETP.LT.AND P0, PT, RZ, UR4, PT ;  /* 0x00000004ff007c0c */ /* 0x000fc6000bf01270 */
[----:B------:R-:W-:-:S04]  /*1400*/  UIADD3 UR5, UR5, 0x180, URZ ;  /* 0x0000018005057890 */ /* 0x000fc8000fffe03f */
[----:B------:R-:W-:-:S04]  /*1410*/  USHF.R.U32.HI UR5, URZ, 0x4, UR5 ;  /* 0x000000043f057899 */ /* 0x000fc80008011605 */
[----:B------:R-:W-:Y:S02]  /*1420*/  ULOP3.LUT UR42, UR5, 0x3fff, URZ, 0xc0, !UPT ;  /* 0x00003fff052a7892 */ /* 0x000fe4000f8ec03f */
[----:B0---45:R-:W-:Y:S10]  /*1430*/  @P0 BRA `(.L_x_18) ;  /* 0x0000000000400947 */ /* 0x031ff40003800000 */
[----:B------:R-:W-:Y:S01]  /*1440*/  MOV R0, 0x0 ;  /* 0x0000000000007802 */ /* 0x000fe20000000f00 */
[----:B------:R-:W-:Y:S01]  /*1450*/  ULDC.64 UR4, c[0x4][0x68] ;  /* 0x01001a0000047ab9 */ /* 0x000fe20000000a00 */
[----:B------:R-:W-:Y:S01]  /*1460*/  ULDC.64 UR6, c[0x4][0x8] ;  /* 0x0100020000067ab9 */ /* 0x000fe20000000a00 */
[----:B01----:R-:W-:Y:S01]  /*1470*/  IMAD.U32 R4, RZ, RZ, UR4 ;  /* 0x00000004ff047e24 */ /* 0x003fe2000f8e00ff */
[----:B------:R0:W1:Y:S01]  /*1480*/  LDC.64 R14, c[0x4][R0] ;  /* 0x01000000000e7b82 */ /* 0x0000620000000a00 */
[----:B------:R-:W-:Y:S01]  /*1490*/  IMAD.U32 R5, RZ, RZ, UR5 ;  /* 0x00000005ff057e24 */ /* 0x000fe2000f8e00ff */
[----:B------:R-:W-:Y:S01]  /*14a0*/  ULDC.64 UR4, c[0x4][0x70] ;  /* 0x01001c0000047ab9 */ /* 0x000fe20000000a00 */
[----:B------:R-:W-:Y:S02]  /*14b0*/  IMAD.U32 R10, RZ, RZ, UR6 ;  /* 0x00000006ff0a7e24 */ /* 0x000fe4000f8e00ff */
[----:B------:R-:W-:Y:S02]  /*14c0*/  IMAD.U32 R6, RZ, RZ, UR4 ;  /* 0x00000004ff067e24 */ /* 0x000fe4000f8e00ff */
[----:B------:R-:W-:-:S02]  /*14d0*/  IMAD.U32 R7, RZ, RZ, UR5 ;  /* 0x00000005ff077e24 */ /* 0x000fc4000f8e00ff */
[----:B------:R-:W-:Y:S02]  /*14e0*/  IMAD.U32 R11, RZ, RZ, UR7 ;  /* 0x00000007ff0b7e24 */ /* 0x000fe4000f8e00ff */
[----:B------:R-:W-:Y:S02]  /*14f0*/  IMAD.MOV.U32 R8, RZ, RZ, 0x1e1 ;  /* 0x000001e1ff087424 */ /* 0x000fe400078e00ff */
[----:B------:R-:W-:Y:S02]  /*1500*/  IMAD.MOV.U32 R12, RZ, RZ, 0x1 ;  /* 0x00000001ff0c7424 */ /* 0x000fe400078e00ff */
[----:B0-----:R-:W-:-:S07]  /*1510*/  IMAD.MOV.U32 R13, RZ, RZ, RZ ;  /* 0x000000ffff0d7224 */ /* 0x001fce00078e00ff */
[----:B------:R-:W-:-:S07]  /*1520*/  LEPC R20, `(.L_x_18) ;  /* 0x000000001014794e */ /* 0x000fce0000000000 */
[----:B-1---5:R-:W-:Y:S05]  /*1530*/  CALL.ABS.NOINC R14 ;  /* 0x000000000e007343 */ /* 0x022fea0003c00000 */
.L_x_18:
[----:B------:R-:W-:-:S13]  /*1540*/  ISETP.NE.AND P0, PT, R148, 0x3, PT ;  /* 0x000000039400780c */ /* 0x000fda0003f05270 */
[----:B------:R-:W-:Y:S05]  /*1550*/  @!P0 BRA `(.L_x_19) ;  /* 0x0000000000048947 */ /* 0x000fea0003800000 */
[----:B------:R-:W-:Y:S01]  /*1560*/  BPT.TRAP 0x1 ;  /* 0x000000040000795c */ /* 0x000fe20000300000 */
.L_x_19:
[----:B------:R-:W-:Y:S02]  /*1570*/  IMAD.U32 R3, RZ, RZ, UR39 ;  /* 0x00000027ff037e24 */ /* 0x000fe4000f8e00ff */
[----:B------:R-:W-:-:S03]  /*1580*/  IMAD.U32 R0, RZ, RZ, UR38 ;  /* 0x00000026ff007e24 */ /* 0x000fc6000f8e00ff */
[----:B------:R-:W-:Y:S02]  /*1590*/  LEA R3, R3, UR41, 0x3 ;  /* 0x0000002903037c11 */ /* 0x000fe4000f8e18ff */
[----:B------:R-:W-:-:S04]  /*15a0*/  SHF.L.U32 R0, R0, 0x1f, RZ ;  /* 0x0000001f00007819 */ /* 0x000fc800000006ff */
[----:B------:R2:W3:Y:S01]  /*15b0*/  SYNCS.PHASECHK.TRANS64.TRYWAIT P1, [R3+URZ], R0 ;  /* 0x00000000030075a7 */ /* 0x0004e2000802017f */
[----:B------:R-:W-:Y:S05]  /*15c0*/  @!P0 BRA `(.L_x_20) ;  /* 0x0000000000048947 */ /* 0x000fea0003800000 */
[----:B------:R-:W-:Y:S01]  /*15d0*/  BPT.TRAP 0x1 ;  /* 0x000000040000795c */ /* 0x000fe20000300000 */
.L_x_20:
[----:B---3--:R-:W-:Y:S05]  /*15e0*/  @P1 BRA `(.L_x_21) ;  /* 0x0000000000081947 */ /* 0x008fea0003800000 */
[----:B------:R-:W3:Y:S02]  /*15f0*/  SYNCS.PHASECHK.TRANS64.TRYWAIT P1, [R3+URZ], R0 ;  /* 0x00000000030075a7 */ /* 0x000ee4000802017f */
[----:B---3--:R-:W-:Y:S05]  /*1600*/  @!P1 BRA `(.L_x_22) ;  /* 0x0000009400389947 */ /* 0x008fea0003800000 */
.L_x_21:
[----:B------:R-:W-:-:S04]  /*1610*/  UISETP.LT.AND UP0, UPT, UR40, 0x1, UPT ;  /* 0x000000012800788c */ /* 0x000fc8000bf01270 */
[----:B------:R-:W-:-:S06]  /*1620*/  USEL UR4, UR40, 0x1, UP0 ;  /* 0x0000000128047887 */ /* 0x000fcc0008000000 */
[----:B--23--:R-:W-:Y:S01]  /*1630*/  IMAD.U32 R0, RZ, RZ, UR4 ;  /* 0x00000004ff007e24 */ /* 0x00cfe2000f8e00ff */
[----:B------:R-:W-:Y:S05]  /*1640*/  WARPSYNC.ALL ;  /* 0x0000000000007948 */ /* 0x000fea0003800000 */
[----:B------:R-:W-:-:S04]  /*1650*/  IADD3 R0, -R0, UR40, RZ ;  /* 0x0000002800007c10 */ /* 0x000fc8000fffe1ff */
[----:B------:R-:W-:Y:S01]  /*1660*/  ISETP.GE.AND P1, PT, R0, 0x1, PT ;  /* 0x000000010000780c */ /* 0x000fe20003f26270 */
[----:B------:R-:W-:Y:S01]  /*1670*/  UIADD3 UR4, UR41, 0x30180, URZ ;  /* 0x0003018029047890 */ /* 0x000fe2000fffe03f */
[----:B------:R-:W-:Y:S01]  /*1680*/  WARPGROUP.ARRIVE ;  /* 0x00000000000079c5 */ /* 0x000fe20000000000 */
[----:B------:R-:W-:Y:S01]  /*1690*/  UMOV UR9, 0xc0000010 ;  /* 0xc000001000097882 */ /* 0x000fe20000000000 */
[----:B------:R-:W-:Y:S01]  /*16a0*/  UMOV UR11, 0xc0000010 ;  /* 0xc0000010000b7882 */ /* 0x000fe20000000000 */
[----:B------:R-:W-:Y:S01]  /*16b0*/  USHF.R.U32.HI UR4, URZ, 0x4, UR4 ;  /* 0x000000043f047899 */ /* 0x000fe20008011604 */
[----:B------:R-:W-:Y:S01]  /*16c0*/  UMOV UR13, UR9 ;  /* 0x00000009000d7c82 */ /* 0x000fe20008000000 */
[----:B------:R-:W-:Y:S02]  /*16d0*/  UMOV UR15, 0xc0000010 ;  /* 0xc0000010000f7882 */ /* 0x000fe40000000000 */
[----:B------:R-:W-:Y:S02]  /*16e0*/  ULOP3.LUT UR5, UR4, 0x3fff, URZ, 0xc0, !UPT ;  /* 0x00003fff04057892 */ /* 0x000fe4000f8ec03f */
[----:B------:R-:W-:-:S02]  /*16f0*/  ULOP3.LUT UR4, UR42, 0x10000, URZ, 0xfc, !UPT ;  /* 0x000100002a047892 */ /* 0x000fc4000f8efc3f */
[----:B------:R-:W-:Y:S02]  /*1700*/  ULOP3.LUT UR5, UR5, 0x10000, URZ, 0xfc, !UPT ;  /* 0x0001000005057892 */ /* 0x000fe4000f8efc3f */
[----:B------:R-:W-:Y:S02]  /*1710*/  ULEA UR6, UR39, UR4, 0xa ;  /* 0x0000000427067291 */ /* 0x000fe4000f8e503f */
[----:B------:R-:W-:Y:S01]  /*1720*/  UIMAD UR10, UR39, 0x60, UR5 ;  /* 0x00000060270a78a4 */ /* 0x000fe2000f8e0205 */
[----:B------:R-:W-:Y:S01]  /*1730*/  UMOV UR17, UR9 ;  /* 0x0000000900117c82 */ /* 0x000fe20008000000 */
[----:B------:R-:W-:Y:S02]  /*1740*/  UMOV UR19, 0xc0000010 ;  /* 0xc000001000137882 */ /* 0x000fe40000000000 */
[----:B------:R-:W-:Y:S01]  /*1750*/  UIADD3 UR14, UR10, 0x20, URZ ;  /* 0x000000200a0e7890 */ /* 0x000fe2000fffe03f */
[----:B------:R-:W-:Y:S01]  /*1760*/  UMOV UR8, UR6 ;  /* 0x0000000600087c82 */ /* 0x000fe20008000000 */
[----:B------:R-:W-:-:S03]  /*1770*/  UIADD3 UR18, UR10, 0x40, URZ ;  /* 0x000000400a127890 */ /* 0x000fc6000fffe03f */
[----:B------:R-:W-:Y:S01]  /*1780*/  HGMMA.64x16x16.F32.BF16 R112, gdesc[UR8], RZ, !UPT, gsb0 ;  /* 0x00200000087079f0 */ /* 0x000fe2000c0018ff */
[----:B------:R-:W-:Y:S01]  /*1790*/  UMOV UR12, UR8 ;  /* 0x00000008000c7c82 */ /* 0x000fe20008000000 */
[----:B------:R-:W-:Y:S01]  /*17a0*/  UMOV UR16, UR8 ;  /* 0x0000000800107c82 */ /* 0x000fe20008000000 */
[----:B------:R-:W-:Y:S01]  /*17b0*/  UIADD3 UR7, UR6, 0x100, URZ ;  /* 0x0000010006077890 */ /* 0x000fe2000fffe03f */
[----:B------:R-:W-:Y:S02]  /*17c0*/  WARPGROUP.DEPBAR.LE gsb0, 0x0 ;  /* 0x00008000000079c5 */ /* 0x000fe40000010000 */
[----:B------:R-:W-:-:S06]  /*17d0*/  WARPGROUP.ARRIVE ;  /* 0x00000000000079c5 */ /* 0x000fcc0000000000 */
[----:B------:R-:W-:Y:S03]  /*17e0*/  HGMMA.64x16x16.F32.BF16 R80, gdesc[UR12], RZ, !UPT, gsb0 ;  /* 0x002000000c5079f0 */ /* 0x000fe6000c0018ff */
[----:B------:R-:W-:Y:S02]  /*17f0*/  WARPGROUP.DEPBAR.LE gsb0, 0x0 ;  /* 0x00008000000079c5 */ /* 0x000fe40000010000 */
[----:B------:R-:W-:-:S06]  /*1800*/  WARPGROUP.ARRIVE ;  /* 0x00000000000079c5 */ /* 0x000fcc0000000000 */
[----:B------:R-:W-:Y:S01]  /*1810*/  HGMMA.64x16x16.F32.BF16 R48, gdesc[UR16], RZ, !UPT, gsb0 ;  /* 0x00200000103079f0 */ /* 0x000fe2000c0018ff */
[----:B------:R-:W-:Y:S01]  /*1820*/  UMOV UR16, UR7 ;  /* 0x0000000700107c82 */ /* 0x000fe20008000000 */
[----:B------:R-:W-:Y:S01]  /*1830*/  UMOV UR17, 0xc0000010 ;  /* 0xc000001000117882 */ /* 0x000fe20000000000 */
[----:B------:R-:W-:Y:S01]  /*1840*/  UMOV UR12, UR16 ;  /* 0x00000010000c7c82 */ /* 0x000fe20008000000 */
[----:B------:R-:W-:Y:S01]  /*1850*/  UMOV UR13, UR17 ;  /* 0x00000011000d7c82 */ /* 0x000fe20008000000 */
[----:B------:R-:W-:Y:S01]  /*1860*/  UMOV UR8, UR16 ;  /* 0x0000001000087c82 */ /* 0x000fe20008000000 */
[----:B------:R-:W-:Y:S01]  /*1870*/  UMOV UR9, UR17 ;  /* 0x0000001100097c82 */ /* 0x000fe20008000000 */
[----:B------:R-:W-:Y:S02]  /*1880*/  UIADD3 UR7, UR6, 0x200, URZ ;  /* 0x0000020006077890 */ /* 0x000fe4000fffe03f */
[----:B------:R-:W-:Y:S01]  /*1890*/  UIADD3 UR6, UR6, 0x300, URZ ;  /* 0x0000030006067890 */ /* 0x000fe2000fffe03f */
[----:B------:R-:W-:-:S02]  /*18a0*/  WARPGROUP.DEPBAR.LE gsb0, 0x0 ;  /* 0x00008000000079c5 */ /* 0x000fc40000010000 */
[----:B------:R-:W-:-:S06]  /*18b0*/  WARPGROUP.ARRIVE ;  /* 0x00000000000079c5 */ /* 0x000fcc0000000000 */
[----:B------:R-:W-:Y:S03]  /*18c0*/  HGMMA.64x16x16.F32.BF16 R40, gdesc[UR16], RZ, !UPT, gsb0 ;  /* 0x00200000102879f0 */ /* 0x000fe6000c0018ff */
        /* <DEDUP_REMOVED lines=12> */
[----:B------:R-:W-:Y:S02]  /*1990*/  WARPGROUP.DEPBAR.LE gsb0, 0x0 ;  /* 0x00008000000079c5 */ /* 0x000fe40000010000 */
        /* <DEDUP_REMOVED lines=22> */
[----:B------:R-:W-:Y:S03]  /*1b00*/  HGMMA.64x16x16.F32.BF16 R88, gdesc[UR8], RZ, !UPT, gsb0 ;  /* 0x00200000085879f0 */ /* 0x000fe6000c0018ff */
[----:B------:R-:W-:Y:S02]  /*1b10*/  WARPGROUP.DEPBAR.LE gsb0, 0x0 ;  /* 0x00008000000079c5 */ /* 0x000fe40000010000 */
[----:B------:R-:W-:Y:S05]  /*1b20*/  @!P1 BRA `(.L_x_23) ;  /* 0x0000000400b49947 */ /* 0x000fea0003800000 */
[----:B------:R-:W-:Y:S01]  /*1b30*/  UIADD3 UR6, UR39, 0x1, URZ ;  /* 0x0000000127067890 */ /* 0x000fe2000fffe03f */
[----:B------:R-:W-:Y:S02]  /*1b40*/  IMAD.MOV.U32 R3, RZ, RZ, R0 ;  /* 0x000000ffff037224 */ /* 0x000fe400078e0000 */
[----:B01----:R-:W-:Y:S01]  /*1b50*/  IMAD.U32 R4, RZ, RZ, UR39 ;  /* 0x00000027ff047e24 */ /* 0x003fe2000f8e00ff */
[----:B------:R-:W-:-:S04]  /*1b60*/  UISETP.NE.AND UP0, UPT, UR6, 0xc, UPT ;  /* 0x0000000c0600788c */ /* 0x000fc8000bf05270 */
[----:B------:R-:W-:Y:S02]  /*1b70*/  USEL UR7, URZ, 0x1, UP0 ;  /* 0x000000013f077887 */ /* 0x000fe40008000000 */
[----:B------:R-:W-:Y:S02]  /*1b80*/  USEL UR6, UR6, URZ, UP0 ;  /* 0x0000003f06067287 */ /* 0x000fe40008000000 */
[----:B------:R-:W-:-:S06]  /*1b90*/  ULOP3.LUT UR7, UR38, UR7, URZ, 0x3c, !UPT ;  /* 0x0000000726077292 */ /* 0x000fcc000f8e3c3f */
[----:B------:R-:W-:-:S07]  /*1ba0*/  IMAD.U32 R7, RZ, RZ, UR7 ;  /* 0x00000007ff077e24 */ /* 0x000fce000f8e00ff */
.L_x_30:
[----:B------:R-:W-:Y:S05]  /*1bb0*/  @!P0 BRA `(.L_x_24) ;  /* 0x0000000000048947 */ /* 0x000fea0003800000 */
[----:B------:R-:W-:Y:S01]  /*1bc0*/  BPT.TRAP 0x1 ;  /* 0x000000040000795c */ /* 0x000fe20000300000 */
.L_x_24:
[----:B------:R-:W-:Y:S01]  /*1bd0*/  ULEA UR7, UR6, UR41, 0x3 ;  /* 0x0000002906077291 */ /* 0x000fe2000f8e183f */
[----:B------:R-:W-:-:S08]  /*1be0*/  SHF.L.U32 R5, R7, 0x1f, RZ ;  /* 0x0000001f07057819 */ /* 0x000fd000000006ff */
[----:B------:R0:W1:Y:S01]  /*1bf0*/  SYNCS.PHASECHK.TRANS64.TRYWAIT P1, [UR7], R5 ;  /* 0x00000005ff0075a7 */ /* 0x0000620008020147 */
[----:B------:R-:W-:Y:S05]  /*1c00*/  @!P0 BRA `(.L_x_25) ;  /* 0x0000000000048947 */ /* 0x000fea0003800000 */
[----:B------:R-:W-:Y:S01]  /*1c10*/  BPT.TRAP 0x1 ;  /* 0x000000040000795c */ /* 0x000fe20000300000 */
.L_x_25:
[----:B-1----:R-:W-:Y:S05]  /*1c20*/  @P1 BRA `(.L_x_26) ;  /* 0x0000000000081947 */ /* 0x002fea0003800000 */
[----:B------:R-:W1:Y:S02]  /*1c30*/  SYNCS.PHASECHK.TRANS64.TRYWAIT P1, [UR7], R5 ;  /* 0x00000005ff0075a7 */ /* 0x000e640008020147 */
[----:B-1----:R-:W-:Y:S05]  /*1c40*/  @!P1 BRA `(.L_x_27) ;  /* 0x0000008c00bc9947 */ /* 0x002fea0003800000 */
.L_x_26:
[----:B------:R-:W-:Y:S01]  /*1c50*/  ULEA UR7, UR6, UR4, 0xa ;  /* 0x0000000406077291 */ /* 0x000fe2000f8e503f */
[----:B------:R-:W-:Y:S01]  /*1c60*/  WARPGROUP.ARRIVE ;  /* 0x00000000000079c5 */ /* 0x000fe20000000000 */
[----:B------:R-:W-:Y:S01]  /*1c70*/  UIMAD UR14, UR6, 0x60, UR5 ;  /* 0x00000060060e78a4 */ /* 0x000fe2000f8e0205 */
[----:B------:R-:W-:Y:S01]  /*1c80*/  UMOV UR13, 0xc0000010 ;  /* 0xc0000010000d7882 */ /* 0x000fe20000000000 */
[----:B------:R-:W-:Y:S02]  /*1c90*/  UMOV UR15, 0xc0000010 ;  /* 0xc0000010000f7882 */ /* 0x000fe40000000000 */
[----:B------:R-:W-:Y:S01]  /*1ca0*/  UIADD3 UR10, UR14, 0x20, URZ ;  /* 0x000000200e0a7890 */ /* 0x000fe2000fffe03f */
[----:B------:R-:W-:Y:S01]  /*1cb0*/  UMOV UR12, UR7 ;  /* 0x00000007000c7c82 */ /* 0x000fe20008000000 */
[----:B------:R-:W-:Y:S01]  /*1cc0*/  UMOV UR9, UR13 ;  /* 0x0000000d00097c82 */ /* 0x000fe20008000000 */
[----:B------:R-:W-:Y:S02]  /*1cd0*/  UMOV UR8, UR12 ;  /* 0x0000000c00087c82 */ /* 0x000fe40008000000 */
[----:B------:R-:W-:Y:S01]  /*1ce0*/  HGMMA.64x16x16.F32.BF16 R112, gdesc[UR12], R112, gsb0 ;  /* 0x002000000c7079f0 */ /* 0x000fe20008001870 */
[----:B------:R-:W-:Y:S01]  /*1cf0*/  UMOV UR11, 0xc0000010 ;  /* 0xc0000010000b7882 */ /* 0x000fe20000000000 */
[----:B------:R-:W-:Y:S01]  /*1d00*/  UIADD3 UR18, UR14, 0x40, URZ ;  /* 0x000000400e127890 */ /* 0x000fe2000fffe03f */
[----:B------:R-:W-:Y:S01]  /*1d10*/  UMOV UR16, UR12 ;  /* 0x0000000c00107c82 */ /* 0x000fe20008000000 */
[----:B------:R-:W-:Y:S01]  /*1d20*/  UMOV UR17, UR13 ;  /* 0x0000000d00117c82 */ /* 0x000fe20008000000 */
[----:B------:R-:W-:Y:S01]  /*1d30*/  UMOV UR19, 0xc0000010 ;  /* 0xc000001000137882 */ /* 0x000fe20000000000 */
[----:B------:R-:W-:Y:S01]  /*1d40*/  UIADD3 UR20, UR7, 0x100, URZ ;  /* 0x0000010007147890 */ /* 0x000fe2000fffe03f */
[----:B------:R-:W-:-:S02]  /*1d50*/  WARPGROUP.DEPBAR.LE gsb0, 0x0 ;  /* 0x00008000000079c5 */ /* 0x000fc40000010000 */
[----:B------:R-:W-:-:S06]  /*1d60*/  WARPGROUP.ARRIVE ;  /* 0x00000000000079c5 */ /* 0x000fcc0000000000 */
[----:B------:R-:W-:Y:S03]  /*1d70*/  HGMMA.64x16x16.F32.BF16 R80, gdesc[UR8], R80, gsb0 ;  /* 0x00200000085079f0 */ /* 0x000fe60008001850 */
[----:B------:R-:W-:Y:S02]  /*1d80*/  WARPGROUP.DEPBAR.LE gsb0, 0x0 ;  /* 0x00008000000079c5 */ /* 0x000fe40000010000 */
[----:B------:R-:W-:-:S06]  /*1d90*/  WARPGROUP.ARRIVE ;  /* 0x00000000000079c5 */ /* 0x000fcc0000000000 */
[----:B------:R-:W-:Y:S01]  /*1da0*/  HGMMA.64x16x16.F32.BF16 R48, gdesc[UR16], R48, gsb0 ;  /* 0x00200000103079f0 */ /* 0x000fe20008001830 */
        /* <DEDUP_REMOVED lines=10> */
[----:B------:R-:W-:Y:S03]  /*1e50*/  HGMMA.64x16x16.F32.BF16 R40, gdesc[UR16], R40, gsb0 ;  /* 0x00200000102879f0 */ /* 0x000fe60008001828 */
[----:B------:R-:W-:Y:S02]  /*1e60*/  WARPGROUP.DEPBAR.LE gsb0, 0x0 ;  /* 0x00008000000079c5 */ /* 0x000fe40000010000 */
        /* <DEDUP_REMOVED lines=34> */
[----:B------:R-:W-:Y:S03]  /*2090*/  HGMMA.64x16x16.F32.BF16 R88, gdesc[UR12], R88, gsb0 ;  /* 0x002000000c5879f0 */ /* 0x000fe60008001858 */
[----:B------:R-:W-:Y:S02]  /*20a0*/  WARPGROUP.DEPBAR.LE gsb0, 0x0 ;  /* 0x00008000000079c5 */ /* 0x000fe40000010000 */
[----:B------:R-:W-:Y:S05]  /*20b0*/  @!P0 BRA `(.L_x_28) ;  /* 0x0000000000048947 */ /* 0x000fea0003800000 */
[----:B------:R-:W-:Y:S01]  /*20c0*/  BPT.TRAP 0x1 ;  /* 0x000000040000795c */ /* 0x000fe20000300000 */
.L_x_28:
[----:B------:R-:W-:-:S13]  /*20d0*/  ISETP.NE.AND P1, PT, R22, RZ, PT ;  /* 0x000000ff1600720c */ /* 0x000fda0003f25270 */
[----:B01----:R-:W-:-:S05]  /*20e0*/  @P1 LEA R5, R4, UR41, 0x3 ;  /* 0x0000002904051c11 */ /* 0x003fca000f8e18ff */
[----:B------:R-:W-:-:S05]  /*20f0*/  @P1 VIADD R5, R5, 0x60 ;  /* 0x0000006005051836 */ /* 0x000fca0000000000 */
[----:B------:R-:W-:-:S04]  /*2100*/  @P1 PRMT R5, R120, 0x654, R5 ;  /* 0x0000065478051816 */ /* 0x000fc80000000005 */
[----:B------:R0:W-:Y:S01]  /*2110*/  @P1 SYNCS.ARRIVE.TRANS64.RED.A1T0 RZ, [R5+URZ], RZ ;  /* 0x000000ff05ff19a7 */ /* 0x0001e2000810043f */
[----:B------:R-:W-:-:S13]  /*2120*/  ISETP.GT.U32.AND P1, PT, R19, 0x1, PT ;  /* 0x000000011300780c */ /* 0x000fda0003f24070 */
[----:B0-----:R-:W-:Y:S05]  /*2130*/  @P1 BRA `(.L_x_29) ;  /* 0x0000000000041947 */ /* 0x001fea0003800000 */
[----:B------:R-:W-:Y:S01]  /*2140*/  BPT.TRAP 0x1 ;  /* 0x000000040000795c */ /* 0x000fe20000300000 */
.L_x_29:
[----:B------:R-:W-:Y:S01]  /*2150*/  UIADD3 UR6, UR6, 0x1, URZ ;  /* 0x0000000106067890 */ /* 0x000fe2000fffe03f */
[C---:B------:R-:W-:Y:S01]  /*2160*/  ISETP.GT.AND P2, PT, R3.reuse, 0x1, PT ;  /* 0x000000010300780c */ /* 0x040fe20003f44270 */
[----:B------:R-:W-:Y:S02]  /*2170*/  VIADD R4, R4, 0x1 ;  /* 0x0000000104047836 */ /* 0x000fe40000000000 */
[----:B------:R-:W-:Y:S01]  /*2180*/  UISETP.NE.AND UP0, UPT, UR6, 0xc, UPT ;  /* 0x0000000c0600788c */ /* 0x000fe2000bf05270 */
[----:B------:R-:W-:Y:S02]  /*2190*/  VIADD R3, R3, 0xffffffff ;  /* 0xffffffff03037836 */ /* 0x000fe40000000000 */
[C---:B------:R-:W-:Y:S01]  /*21a0*/  ISETP.NE.AND P1, PT, R4.reuse, 0xc, PT ;  /* 0x0000000c0400780c */ /* 0x040fe20003f25270 */
[----:B------:R-:W-:Y:S02]  /*21b0*/  USEL UR7, URZ, 0x1, UP0 ;  /* 0x000000013f077887 */ /* 0x000fe40008000000 */
[----:B------:R-:W-:Y:S01]  /*21c0*/  USEL UR6, UR6, URZ, UP0 ;  /* 0x0000003f06067287 */ /* 0x000fe20008000000 */
[----:B------:R-:W-:-:S03]  /*21d0*/  SEL R4, R4, RZ, P1 ;  /* 0x000000ff04047207 */ /* 0x000fc60000800000 */
[----:B------:R-:W-:Y:S01]  /*21e0*/  LOP3.LUT R7, R7, UR7, RZ, 0x3c, !PT ;  /* 0x0000000707077c12 */ /* 0x000fe2000f8e3cff */
[----:B------:R-:W-:Y:S07]  /*21f0*/  @P2 BRA `(.L_x_30) ;  /* 0xfffffff8006c2947 */ /* 0x000fee000383ffff */
.L_x_23:
[----:B------:R-:W2:Y:S02]  /*2200*/  LDC R3, c[0x0][0x28c] ;  /* 0x0000a300ff037b82 */ /* 0x000ea40000000800 */
[----:B--2---:R-:W-:-:S13]  /*2210*/  ISETP.GE.AND P1, PT, R3, 0x1, PT ;  /* 0x000000010300780c */ /* 0x004fda0003f26270 */
[----:B------:R-:W-:Y:S05]  /*2220*/  @!P1 BRA `(.L_x_31) ;  /* 0x0000000000389947 */ /* 0x000fea0003800000 */
[----:B------:R-:W-:Y:S05]  /*2230*/  @!P0 BRA `(.L_x_32) ;  /* 0x0000000000048947 */ /* 0x000fea0003800000 */
[----:B------:R-:W-:Y:S01]  /*2240*/  BPT.TRAP 0x1 ;  /* 0x000000040000795c */ /* 0x000fe20000300000 */
.L_x_32:
[----:B------:R-:W-:-:S13]  /*2250*/  ISETP.NE.AND P0, PT, R22, RZ, PT ;  /* 0x000000ff1600720c */ /* 0x000fda0003f05270 */
[----:B------:R-:W-:-:S04]  /*2260*/  @P0 VIADD R0, R0, UR39 ;  /* 0x0000002700000c36 */ /* 0x000fc80008000000 */
[----:B01----:R-:W-:-:S05]  /*2270*/  @P0 IMAD.WIDE.U32 R4, R0, -0x55555555, RZ ;  /* 0xaaaaaaab00040825 */ /* 0x003fca00078e00ff */
[----:B------:R-:W-:-:S05]  /*2280*/  @P0 SHF.R.U32.HI R5, RZ, 0x3, R5 ;  /* 0x00000003ff050819 */ /* 0x000fca0000011605 */
[----:B------:R-:W-:-:S05]  /*2290*/  @P0 IMAD R0, R5, -0xc, R0 ;  /* 0xfffffff405000824 */ /* 0x000fca00078e0200 */
[----:B------:R-:W-:-:S05]  /*22a0*/  @P0 LEA R0, R0, UR41, 0x3 ;  /* 0x0000002900000c11 */ /* 0x000fca000f8e18ff */
[----:B------:R-:W-:-:S05]  /*22b0*/  @P0 VIADD R3, R0, 0x60 ;  /* 0x0000006000030836 */ /* 0x000fca0000000000 */
[----:B------:R-:W-:-:S04]  /*22c0*/  @P0 PRMT R3, R120, 0x654, R3 ;  /* 0x0000065478030816 */ /* 0x000fc80000000003 */
[----:B------:R2:W-:Y:S01]  /*22d0*/  @P0 SYNCS.ARRIVE.TRANS64.RED.A1T0 RZ, [R3+URZ], RZ ;  /* 0x000000ff03ff09a7 */ /* 0x0005e2000810043f */
[----:B------:R-:W-:-:S13]  /*22e0*/  ISETP.GT.U32.AND P0, PT, R19, 0x1, PT ;  /* 0x000000011300780c */ /* 0x000fda0003f04070 */
[----:B--2---:R-:W-:Y:S05]  /*22f0*/  @P0 BRA `(.L_x_31) ;  /* 0x0000000000040947 */ /* 0x004fea0003800000 */
[----:B------:R-:W-:Y:S01]  /*2300*/  BPT.TRAP 0x1 ;  /* 0x000000040000795c */ /* 0x000fe20000300000 */
.L_x_31:
[----:B------:R-:W2:Y:S01]  /*2310*/  LDC R9, c[0x0][0x288] ;  /* 0x0000a200ff097b82 */ /* 0x000ea20000000800 */
[--C-:B------:R-:W-:Y:S01]  /*2320*/  SHF.R.U32.HI R0, RZ, 0x2, R18.reuse ;  /* 0x00000002ff007819 */ /* 0x100fe20000011612 */
[----:B------:R-:W-:Y:S01]  /*2330*/  IMAD R13, R124, 0x30, RZ ;  /* 0x000000307c0d7824 */ /* 0x000fe200078e02ff */
[----:B01----:R-:W-:Y:S01]  /*2340*/  SHF.R.U32.HI R5, RZ, 0x7, R18 ;  /* 0x00000007ff057819 */ /* 0x003fe20000011612 */
[----:B------:R-:W-:Y:S01]  /*2350*/  UIADD3 UR39, UR40, UR39, URZ ;  /* 0x0000002728277290 */ /* 0x000fe2000fffe03f */
[C---:B------:R-:W-:Y:S01]  /*2360*/  LOP3.LUT R4, R18.reuse, 0x60, RZ, 0xc0, !PT ;  /* 0x0000006012047812 */ /* 0x040fe200078ec0ff */
[----:B------:R-:W-:Y:S01]  /*2370*/  IMAD.SHL.U32 R10, R18, 0x2, RZ ;  /* 0x00000002120a7824 */ /* 0x000fe200078e00ff */
[----:B------:R-:W-:Y:S01]  /*2380*/  LOP3.LUT R3, R0, 0x7, RZ, 0xc0, !PT ;  /* 0x0000000700037812 */ /* 0x000fe200078ec0ff */
[----:B------:R-:W-:Y:S01]  /*2390*/  UISETP.GT.U32.AND UP0, UPT, UR39, 0xb, UPT ;  /* 0x0000000b2700788c */ /* 0x000fe2000bf04070 */
[----:B------:R-:W-:Y:S01]  /*23a0*/  LOP3.LUT R0, R5, 0x1, RZ, 0xc0, !PT ;  /* 0x0000000105007812 */ /* 0x000fe200078ec0ff */
[----:B------:R-:W-:Y:S01]  /*23b0*/  ULDC UR7, c[0x0][0x284] ;  /* 0x0000a10000077ab9 */ /* 0x000fe20000000800 */
[----:B------:R-:W-:Y:S01]  /*23c0*/  SHF.R.U32.HI R6, RZ, 0x1, R4 ;  /* 0x00000001ff067819 */ /* 0x000fe20000011604 */
[----:B------:R-:W-:Y:S01]  /*23d0*/  UISETP.LT.U32.AND UP0, UPT, UR40, 0xc, UP0 ;  /* 0x0000000c2800788c */ /* 0x000fe20008701070 */
[----:B------:R-:W-:Y:S01]  /*23e0*/  LOP3.LUT R4, R18, 0x3, RZ, 0xc0, !PT ;  /* 0x0000000312047812 */ /* 0x000fe200078ec0ff */
[----:B------:R-:W-:Y:S01]  /*23f0*/  IMAD.SHL.U32 R8, R0, 0x40, RZ ;  /* 0x0000004000087824 */ /* 0x000fe200078e00ff */
[----:B------:R-:W-:Y:S01]  /*2400*/  IADD3 R5, RZ, -R6, -R3 ;  /* 0x80000006ff057210 */ /* 0x000fe20007ffe803 */
[----:B------:R-:W-:Y:S01]  /*2410*/  UISETP.GE.U32.AND UP1, UPT, UR40, 0xc, UPT ;  /* 0x0000000c2800788c */ /* 0x000fe2000bf26070 */
[----:B------:R-:W-:Y:S01]  /*2420*/  SHF.R.S32.HI R127, RZ, 0x1f, R23 ;  /* 0x0000001fff7f7819 */ /* 0x000fe20000011417 */
[----:B------:R-:W-:Y:S01]  /*2430*/  ULDC.64 UR8, c[0x0][0x5d0] ;  /* 0x0001740000087ab9 */ /* 0x000fe20000000a00 */
[----:B------:R-:W-:Y:S01]  /*2440*/  LOP3.LUT R7, R8, 0x40, R3, 0xe2, !PT ;  /* 0x0000004008077812 */ /* 0x000fe200078ee203 */
[----:B------:R-:W-:Y:S01]  /*2450*/  IMAD R3, R0, -0x40, R5 ;  /* 0xffffffc000037824 */ /* 0x000fe200078e0205 */
[----:B------:R-:W-:Y:S01]  /*2460*/  LOP3.LUT R10, R13, 0x6, R10, 0xf8, !PT ;  /* 0x000000060d0a7812 */ /* 0x000fe200078ef80a */
[----:B------:R-:W-:Y:S01]  /*2470*/  IMAD.SHL.U32 R0, R123, 0x200, RZ ;  /* 0x000002007b007824 */ /* 0x000fe200078e00ff */
[----:B------:R-:W-:Y:S01]  /*2480*/  UIMAD.WIDE.U32 UR4, UR39, -0x55555555, URZ ;  /* 0xaaaaaaab270478a5 */ /* 0x000fe2000f8e003f */
[----:B--2---:R-:W-:Y:S01]  /*2490*/  ISETP.GE.AND P0, PT, R13, R9, PT ;  /* 0x000000090d00720c */ /* 0x004fe20003f06270 */
[----:B------:R-:W-:Y:S01]  /*24a0*/  USEL UR6, URZ, 0x1, !UP0 ;  /* 0x000000013f067887 */ /* 0x000fe2000c000000 */
[----:B------:R-:W-:Y:S01]  /*24b0*/  IMAD R8, R4, -0x2, R9 ;  /* 0xfffffffe04087824 */ /* 0x000fe200078e0209 */
[----:B------:R-:W-:Y:S01]  /*24c0*/  SHF.R.S32.HI R11, RZ, 0x1f, R10 ;  /* 0x0000001fff0b7819 */ /* 0x000fe2000001140a */
[----:B------:R-:W-:Y:S01]  /*24d0*/  IMAD R4, R127, UR8, RZ ;  /* 0x000000087f047c24 */ /* 0x000fe2000f8e02ff */
[C---:B------:R-:W-:Y:S01]  /*24e0*/  ISETP.GE.OR P0, PT, R0.reuse, UR7, P0 ;  /* 0x0000000700007c0c */ /* 0x040fe20008706670 */
[----:B------:R-:W-:Y:S01]  /*24f0*/  IMAD.WIDE R14, R123, 0x200, RZ ;  /* 0x000002007b0e7825 */ /* 0x000fe200078e02ff */
[----:B------:R-:W-:Y:S01]  /*2500*/  USHF.R.U32.HI UR4, URZ, 0x3, UR5 ;  /* 0x000000033f047899 */ /* 0x000fe20008011605 */
[----:B------:R-:W-:Y:S01]  /*2510*/  IADD3 R3, -R0, UR7, R3 ;  /* 0x0000000700037c10 */ /* 0x000fe2000fffe103 */
[----:B------:R-:W-:Y:S01]  /*2520*/  ULOP3.LUT UR38, UR38, UR6, URZ, 0x3c, !UPT ;  /* 0x0000000626267292 */ /* 0x000fe2000f8e3c3f */
[C---:B------:R-:W-:Y:S01]  /*2530*/  IMAD R9, R23.reuse, UR9, R4 ;  /* 0x0000000917097c24 */ /* 0x040fe2000f8e0204 */
[----:B------:R-:W-:Y:S01]  /*2540*/  UIMAD UR39, UR4, -0xc, UR39 ;  /* 0xfffffff4042778a4 */ /* 0x000fe2000f8e0227 */
[----:B------:R-:W-:Y:S01]  /*2550*/  IMAD.WIDE.U32 R4, R23, UR8, R10 ;  /* 0x0000000817047c25 */ /* 0x000fe2000f8e000a */
[----:B------:R-:W-:Y:S01]  /*2560*/  @UP1 ULOP3.LUT UR38, UR38, 0x1, UR4, 0x78, !UPT ;  /* 0x0000000126261892 */ /* 0x000fe2000f8e7804 */
[----:B------:R-:W-:-:S02]  /*2570*/  LOP3.LUT R7, R14, R7, R6, 0xfe, !PT ;  /* 0x000000070e077212 */ /* 0x000fc400078efe06 */
[----:B------:R-:W-:Y:S02]  /*2580*/  IMAD.IADD R6, R8, 0x1, -R13 ;  /* 0x0000000108067824 */ /* 0x000fe400078e0a0d */
[----:B------:R-:W-:Y:S02]  /*2590*/  IMAD.IADD R9, R5, 0x1, R9 ;  /* 0x0000000105097824 */ /* 0x000fe400078e0209 */
[----:B------:R-:W-:Y:S02]  /*25a0*/  IMAD.MOV.U32 R0, RZ, RZ, -0x1 ;  /* 0xffffffffff007424 */ /* 0x000fe400078e00ff */
[----:B------:R-:W-:Y:S01]  /*25b0*/  IMAD.MOV.U32 R8, RZ, RZ, R4 ;  /* 0x000000ffff087224 */ /* 0x000fe200078e0004 */
[----:B------:R-:W-:Y:S06]  /*25c0*/  @P0 BRA `(.L_x_33) ;  /* 0x0000006400180947 */ /* 0x000fec0003800000 */
[----:B------:R-:W0:Y:S01]  /*25d0*/  LDC.64 R4, c[0x0][0x5c8] ;  /* 0x00017200ff047b82 */ /* 0x000e220000000a00 */
[----:B-----5:R-:W-:Y:S01]  /*25e0*/  FSETP.NEU.AND P2, PT, R122, RZ, PT ;  /* 0x000000ff7a00720b */ /* 0x020fe20003f4d000 */
[----:B------:R-:W-:Y:S01]  /*25f0*/  BSSY B0, `(.L_x_33) ;  /* 0x0000643000007945 */ /* 0x000fe20003800000 */
[----:B------:R-:W-:-:S04]  /*2600*/  ISETP.GT.AND P0, PT, R6, RZ, PT ;  /* 0x000000ff0600720c */ /* 0x000fc80003f04270 */
[----:B------:R-:W-:Y:S01]  /*2610*/  ISETP.GT.AND P1, PT, R3, RZ, P0 ;  /* 0x000000ff0300720c */ /* 0x000fe20000724270 */
[-C--:B0-----:R-:W-:Y:S02]  /*2620*/  IMAD R12, R15, R4.reuse, RZ ;  /* 0x000000040f0c7224 */ /* 0x081fe400078e02ff */
[----:B------:R-:W-:-:S04]  /*2630*/  IMAD.WIDE.U32 R132, R7, R4, R8 ;  /* 0x0000000407847225 */ /* 0x000fc800078e0008 */
[----:B------:R-:W-:-:S04]  /*2640*/  IMAD R9, R7, R5, R12 ;  /* 0x0000000507097224 */ /* 0x000fc800078e020c */
[----:B------:R-:W-:Y:S01]  /*2650*/  IMAD.IADD R135, R133, 0x1, R9 ;  /* 0x0000000185877824 */ /* 0x000fe200078e0209 */
[----:B------:R-:W-:Y:S06]  /*2660*/  @!P2 BRA `(.L_x_34) ;  /* 0x0000004400dca947 */ /* 0x000fec0003800000 */
[----:B------:R-:W0:Y:S01]  /*2670*/  LDC.64 R20, c[0x0][0x5b8] ;  /* 0x00016e00ff147b82 */ /* 0x000e220000000a00 */
[----:B------:R-:W-:-:S07]  /*2680*/  ULDC.64 UR4, c[0x0][0x5c0] ;  /* 0x0001700000047ab9 */ /* 0x000fce0000000a00 */
[----:B------:R-:W1:Y:S08]  /*2690*/  LDC.64 R124, c[0x0][0x5b0] ;  /* 0x00016c00ff7c7b82 */ /* 0x000e700000000a00 */
[----:B------:R-:W2:Y:S01]  /*26a0*/  LDC.64 R12, c[0x0][0x5a8] ;  /* 0x00016a00ff0c7b82 */ /* 0x000ea20000000a00 */
[-C--:B0-----:R-:W-:Y:S02]  /*26b0*/  IMAD R8, R127, R20.reuse, RZ ;  /* 0x000000147f087224 */ /* 0x081fe400078e02ff */
[----:B------:R-:W-:-:S04]  /*26c0*/  IMAD.WIDE.U32 R126, R23, R20, R10 ;  /* 0x00000014177e7225 */ /* 0x000fc800078e000a */
[----:B------:R-:W-:Y:S02]  /*26d0*/  IMAD R21, R23, R21, R8 ;  /* 0x0000001517157224 */ /* 0x000fe400078e0208 */
[-C--:B-1----:R-:W-:Y:S02]  /*26e0*/  IMAD R14, R15, R124.reuse, RZ ;  /* 0x0000007c0f0e7224 */ /* 0x082fe400078e02ff */
[----:B------:R-:W-:Y:S02]  /*26f0*/  IMAD.IADD R129, R127, 0x1, R21 ;  /* 0x000000017f817824 */ /* 0x000fe400078e0215 */
[----:B------:R-:W-:Y:S02]  /*2700*/  IMAD.MOV.U32 R128, RZ, RZ, R126 ;  /* 0x000000ffff807224 */ /* 0x000fe400078e007e */
[C---:B------:R-:W-:Y:S02]  /*2710*/  IMAD R123, R7.reuse, R125, R14 ;  /* 0x0000007d077b7224 */ /* 0x040fe400078e020e */
[----:B------:R-:W-:-:S04]  /*2720*/  IMAD.WIDE.U32 R8, R7, R124, R128 ;  /* 0x0000007c07087225 */ /* 0x000fc800078e0080 */
[----:B------:R-:W-:Y:S01]  /*2730*/  IMAD.IADD R9, R9, 0x1, R123 ;  /* 0x0000000109097824 */ /* 0x000fe200078e027b */
[----:B--2---:R-:W-:-:S04]  /*2740*/  LEA R14, P2, R8, R12, 0x1 ;  /* 0x0000000c080e7211 */ /* 0x004fc800078408ff */
[----:B------:R-:W-:-:S05]  /*2750*/  LEA.HI.X R15, R8, R13, R9, 0x1, P2 ;  /* 0x0000000d080f7211 */ /* 0x000fca00010f0c09 */
[----:B------:R0:W2:Y:S01]  /*2760*/  @P1 LDG.E.LTC128B.U16 R133, desc[UR36][R14.64] ;  /* 0x000000240e851981 */ /* 0x0000a2000c1e1520 */
[----:B------:R-:W-:Y:S01]  /*2770*/  LEA R8, P2, R132, UR4, 0x1 ;  /* 0x0000000484087c11 */ /* 0x000fe2000f8408ff */
[----:B------:R-:W-:Y:S01]  /*2780*/  IMAD.WIDE.U32 R130, R7, R124, R10 ;  /* 0x0000007c07827225 */ /* 0x000fe200078e000a */
[----:B------:R-:W-:Y:S01]  /*2790*/  ISETP.GT.AND P3, PT, R6, 0x1, PT ;  /* 0x000000010600780c */ /* 0x000fe20003f64270 */
[----:B------:R-:W-:Y:S02]  /*27a0*/  BSSY B1, `(.L_x_35) ;  /* 0x0000011000017945 */ /* 0x000fe40003800000 */
[----:B------:R-:W-:Y:S02]  /*27b0*/  IMAD.IADD R131, R123, 0x1, R131 ;  /* 0x000000017b837824 */ /* 0x000fe400078e0283 */
[----:B------:R-:W-:-:S04]  /*27c0*/  IMAD.WIDE.U32 R130, R23, R20, R130 ;  /* 0x0000001417827225 */ /* 0x000fc800078e0082 */
[----:B0-----:R-:W-:Y:S01]  /*27d0*/  IMAD.IADD R15, R21, 0x1, R131 ;  /* 0x00000001150f7824 */ /* 0x001fe200078e0283 */
[----:B------:R-:W-:Y:S02]  /*27e0*/  LEA R14, P4, R130, R12, 0x1 ;  /* 0x0000000c820e7211 */ /* 0x000fe400078808ff */
[----:B------:R-:W-:Y:S02]  /*27f0*/  SHF.L.U64.HI R131, R124, 0x3, R125 ;  /* 0x000000037c837819 */ /* 0x000fe4000001027d */
[----:B------:R-:W-:Y:S01]  /*2800*/  LEA.HI.X R15, R130, R13, R15, 0x1, P4 ;  /* 0x0000000d820f7211 */ /* 0x000fe200020f0c0f */
[----:B------:R-:W-:Y:S02]  /*2810*/  IMAD.SHL.U32 R130, R124, 0x8, RZ ;  /* 0x000000087c827824 */ /* 0x000fe400078e00ff */
[----:B--2---:R-:W-:-:S04]  /*2820*/  IMAD.U32 R9, R133, 0x10000, RZ ;  /* 0x0001000085097824 */ /* 0x004fc800078e00ff */
[----:B------:R-:W-:-:S04]  /*2830*/  FMUL R9, R9, R122 ;  /* 0x0000007a09097220 */ /* 0x000fc80000400000 */
[----:B------:R-:W-:Y:S01]  /*2840*/  FFMA R112, R112, R121, R9 ;  /* 0x0000007970707223 */ /* 0x000fe20000000009 */
[----:B------:R-:W-:Y:S02]  /*2850*/  LEA.HI.X R9, R132, UR5, R135, 0x1, P2 ;  /* 0x0000000584097c11 */ /* 0x000fe400090f0c87 */
[----:B------:R-:W-:Y:S02]  /*2860*/  ISETP.GT.AND P2, PT, R3, RZ, P3 ;  /* 0x000000ff0300720c */ /* 0x000fe40001f44270 */
[----:B------:R-:W-:-:S05]  /*2870*/  F2FP.BF16.F32.PACK_AB R112, RZ, R112 ;  /* 0x00000070ff70723e */ /* 0x000fca00000010ff */
[----:B------:R0:W-:Y:S06]  /*2880*/  @P1 STG.E.U16 desc[UR36][R8.64], R112 ;  /* 0x0000007008001986 */ /* 0x0001ec000c101524 */
[----:B------:R-:W-:Y:S05]  /*2890*/  @!P2 BRA `(.L_x_36) ;  /* 0x000000000004a947 */ /* 0x000fea0003800000 */
[----:B------:R1:W5:Y:S02]  /*28a0*/  LDG.E.LTC128B.U16 R133, desc[UR36][R14.64+0x2] ;  /* 0x000002240e857981 */ /* 0x000364000c1e1520 */
.L_x_36:
[----:B------:R-:W-:Y:S05]  /*28b0*/  BSYNC B1 ;  /* 0x0000000000017941 */ /* 0x000fea0003800000 */
.L_x_35:
[----:B-----5:R-:W-:Y:S01]  /*28c0*/  IMAD.U32 R135, R133, 0x10000, RZ ;  /* 0x0001000085877824 */ /* 0x020fe200078e00ff */
[----:B------:R-:W-:Y:S01]  /*28d0*/  ISETP.GT.AND P1, PT, R3, 0x8, P0 ;  /* 0x000000080300780c */ /* 0x000fe20000724270 */
[----:B------:R-:W-:-:S04]  /*28e0*/  IMAD.WIDE.U32 R138, R7, R124, R130 ;  /* 0x0000007c078a7225 */ /* 0x000fc800078e0082 */
[----:B0-----:R-:W-:Y:S01]  /*28f0*/  FMUL R112, R135, R122 ;  /* 0x0000007a87707220 */ /* 0x001fe20000400000 */
[----:B------:R-:W-:Y:S01]  /*2900*/  IMAD.IADD R143, R123, 0x1, R139 ;  /* 0x000000017b8f7824 */ /* 0x000fe200078e028b */
[----:B------:R-:W-:Y:S02]  /*2910*/  IADD3 R132, P4, R126, R138, RZ ;  /* 0x0000008a7e847210 */ /* 0x000fe40007f9e0ff */
[----:B------:R-:W-:-:S03]  /*2920*/  FFMA R113, R113, R121, R112 ;  /* 0x0000007971717223 */ /* 0x000fc60000000070 */
[----:B------:R-:W-:Y:S01]  /*2930*/  IMAD.X R134, R143, 0x1, R129, P4 ;  /* 0x000000018f867824 */ /* 0x000fe200020e0681 */
[C---:B------:R-:W-:Y:S02]  /*2940*/  LEA R112, P4, R132.reuse, R12, 0x1 ;  /* 0x0000000c84707211 */ /* 0x040fe400078808ff */
[----:B------:R-:W-:Y:S02]  /*2950*/  F2FP.BF16.F32.PACK_AB R135, RZ, R113 ;  /* 0x00000071ff87723e */ /* 0x000fe400000010ff */
[--C-:B------:R-:W-:Y:S02]  /*2960*/  LEA.HI.X R113, R132, R13, R134.reuse, 0x1, P4 ;  /* 0x0000000d84717211 */ /* 0x100fe400020f0c86 */
[----:B------:R-:W-:Y:S02]  /*2970*/  PRMT R134, R135, 0x7610, R134 ;  /* 0x0000761087867816 */ /* 0x000fe40000000086 */
[----:B------:R-:W-:-:S03]  /*2980*/  PRMT R132, R133, 0x7610, R132 ;  /* 0x0000761085847816 */ /* 0x000fc60000000084 */
[----:B------:R0:W-:Y:S04]  /*2990*/  @P2 STG.E.U16 desc[UR36][R8.64+0x2], R134 ;  /* 0x0000028608002986 */ /* 0x0001e8000c101524 */
[----:B------:R2:W3:Y:S01]  /*29a0*/  @P1 LDG.E.LTC128B.U16 R132, desc[UR36][R112.64] ;  /* 0x0000002470841981 */ /* 0x0004e2000c1e1520 */
[----:B------:R-:W-:Y:S01]  /*29b0*/  IMAD.SHL.U32 R133, R4, 0x10, RZ ;  /* 0x0000001004857824 */ /* 0x000fe200078e00ff */
[----:B------:R-:W-:Y:S01]  /*29c0*/  IADD3 R140, P2, R10, R138, RZ ;  /* 0x0000008a0a8c7210 */ /* 0x000fe20007f5e0ff */
[----:B------:R-:W-:Y:S03]  /*29d0*/  BSSY B1, `(.L_x_37) ;  /* 0x0000011000017945 */ /* 0x000fe60003800000 */
[----:B------:R-:W-:Y:S01]  /*29e0*/  IADD3 R136, P4, R133, R8, RZ ;  /* 0x0000000885887210 */ /* 0x000fe20007f9e0ff */
[----:B------:R-:W-:Y:S01]  /*29f0*/  IMAD.X R141, R11, 0x1, R143, P2 ;  /* 0x000000010b8d7824 */ /* 0x000fe200010e068f */
[----:B------:R-:W-:Y:S01]  /*2a00*/  ISETP.GT.AND P2, PT, R3, 0x8, P3 ;  /* 0x000000080300780c */ /* 0x000fe20001f44270 */
[----:B------:R-:W-:-:S04]  /*2a10*/  IMAD.WIDE.U32 R140, R23, R20, R140 ;  /* 0x00000014178c7225 */ /* 0x000fc800078e008c */
[----:B0-----:R-:W-:Y:S01]  /*2a20*/  IMAD.IADD R134, R21, 0x1, R141 ;  /* 0x0000000115867824 */ /* 0x001fe200078e028d */
[----:B--2---:R-:W-:-:S04]  /*2a30*/  LEA R112, P5, R140, R12, 0x1 ;  /* 0x0000000c8c707211 */ /* 0x004fc800078a08ff */
[----:B------:R-:W-:Y:S01]  /*2a40*/  LEA.HI.X R113, R140, R13, R134, 0x1, P5 ;  /* 0x0000000d8c717211 */ /* 0x000fe200028f0c86 */
[----:B---3--:R-:W-:-:S04]  /*2a50*/  IMAD.U32 R135, R132, 0x10000, RZ ;  /* 0x0001000084877824 */ /* 0x008fc800078e00ff */
[----:B------:R-:W-:-:S04]  /*2a60*/  FMUL R135, R135, R122 ;  /* 0x0000007a87877220 */ /* 0x000fc80000400000 */
[----:B------:R-:W-:Y:S01]  /*2a70*/  FFMA R114, R114, R121, R135 ;  /* 0x0000007972727223 */ /* 0x000fe20000000087 */
[----:B------:R-:W-:-:S04]  /*2a80*/  SHF.L.U64.HI R135, R4, 0x4, R5 ;  /* 0x0000000404877819 */ /* 0x000fc80000010205 */
[----:B------:R-:W-:Y:S01]  /*2a90*/  F2FP.BF16.F32.PACK_AB R114, RZ, R114 ;  /* 0x00000072ff72723e */ /* 0x000fe200000010ff */
[----:B------:R-:W-:-:S05]  /*2aa0*/  IMAD.X R137, R135, 0x1, R9, P4 ;  /* 0x0000000187897824 */ /* 0x000fca00020e0609 */
[----:B------:R0:W-:Y:S01]  /*2ab0*/  @P1 STG.E.U16 desc[UR36][R136.64], R114 ;  /* 0x0000007288001986 */ /* 0x0001e2000c101524 */
[----:B------:R-:W-:Y:S05]  /*2ac0*/  @!P2 BRA `(.L_x_38) ;  /* 0x000000000004a947 */ /* 0x000fea0003800000 */
[----:B------:R2:W5:Y:S02]  /*2ad0*/  LDG.E.LTC128B.U16 R132, desc[UR36][R112.64+0x2] ;  /* 0x0000022470847981 */ /* 0x000564000c1e1520 */
.L_x_38:
[----:B------:R-:W-:Y:S05]  /*2ae0*/  BSYNC B1 ;  /* 0x0000000000017941 */ /* 0x000fea0003800000 */
.L_x_37:
[----:B-----5:R-:W-:Y:S01]  /*2af0*/  IMAD.U32 R141, R132, 0x10000, RZ ;  /* 0x00010000848d7824 */ /* 0x020fe200078e00ff */
[----:B------:R-:W-:Y:S01]  /*2b00*/  ISETP.GT.AND P1, PT, R6, 0x8, PT ;  /* 0x000000080600780c */ /* 0x000fe20003f24270 */
[----:B------:R-:W-:Y:S02]  /*2b10*/  BSSY B1, `(.L_x_39) ;  /* 0x000000b000017945 */ /* 0x000fe40003800000 */
[----:B0-----:R-:W-:Y:S01]  /*2b20*/  FMUL R114, R141, R122 ;  /* 0x0000007a8d727220 */ /* 0x001fe20000400000 */
[----:B------:R-:W-:-:S03]  /*2b30*/  ISETP.GT.AND P4, PT, R3, RZ, P1 ;  /* 0x000000ff0300720c */ /* 0x000fc60000f84270 */
[----:B------:R-:W-:Y:S01]  /*2b40*/  FFMA R114, R115, R121, R114 ;  /* 0x0000007973727223 */ /* 0x000fe20000000072 */
[----:B------:R-:W-:-:S04]  /*2b50*/  IMAD.MOV.U32 R115, RZ, RZ, R137 ;  /* 0x000000ffff737224 */ /* 0x000fc800078e0089 */
[----:B------:R-:W-:-:S04]  /*2b60*/  F2FP.BF16.F32.PACK_AB R114, RZ, R114 ;  /* 0x00000072ff72723e */ /* 0x000fc800000010ff */
[----:B------:R-:W-:Y:S01]  /*2b70*/  PRMT R134, R114, 0x7610, R134 ;  /* 0x0000761072867816 */ /* 0x000fe20000000086 */
[----:B------:R-:W-:-:S05]  /*2b80*/  IMAD.MOV.U32 R114, RZ, RZ, R136 ;  /* 0x000000ffff727224 */ /* 0x000fca00078e0088 */
[----:B------:R0:W-:Y:S01]  /*2b90*/  @P2 STG.E.U16 desc[UR36][R114.64+0x2], R134 ;  /* 0x0000028672002986 */ /* 0x0001e2000c101524 */
[----:B------:R-:W-:Y:S05]  /*2ba0*/  @!P4 BRA `(.L_x_40) ;  /* 0x000000000004c947 */ /* 0x000fea0003800000 */
[----:B------:R3:W5:Y:S02]  /*2bb0*/  LDG.E.LTC128B.U16 R132, desc[UR36][R14.64+0x10] ;  /* 0x000010240e847981 */ /* 0x000764000c1e1520 */
.L_x_40:
[----:B------:R-:W-:Y:S05]  /*2bc0*/  BSYNC B1 ;  /* 0x0000000000017941 */ /* 0x000fea0003800000 */
.L_x_39:
[----:B-----5:R-:W-:Y:S01]  /*2bd0*/  IMAD.U32 R141, R132, 0x10000, RZ ;  /* 0x00010000848d7824 */ /* 0x020fe200078e00ff */
[----:B------:R-:W-:Y:S01]  /*2be0*/  ISETP.GT.AND P2, PT, R6, 0x9, PT ;  /* 0x000000090600780c */ /* 0x000fe20003f44270 */
[----:B------:R-:W-:Y:S02]  /*2bf0*/  BSSY B1, `(.L_x_41) ;  /* 0x0000008000017945 */ /* 0x000fe40003800000 */
[----:B------:R-:W-:Y:S01]  /*2c00*/  FMUL R141, R141, R122 ;  /* 0x0000007a8d8d7220 */ /* 0x000fe20000400000 */
[----:B------:R-:W-:-:S03]  /*2c10*/  ISETP.GT.AND P5, PT, R3, RZ, P2 ;  /* 0x000000ff0300720c */ /* 0x000fc600017a4270 */
[----:B------:R-:W-:-:S05]  /*2c20*/  FFMA R141, R116, R121, R141 ;  /* 0x00000079748d7223 */ /* 0x000fca000000008d */
[----:B------:R-:W-:-:S05]  /*2c30*/  F2FP.BF16.F32.PACK_AB R141, RZ, R141 ;  /* 0x0000008dff8d723e */ /* 0x000fca00000010ff */
[----:B------:R4:W-:Y:S01]  /*2c40*/  @P4 STG.E.U16 desc[UR36][R8.64+0x10], R141 ;  /* 0x0000108d08004986 */ /* 0x0009e2000c101524 */
[----:B------:R-:W-:Y:S05]  /*2c50*/  @!P5 BRA `(.L_x_42) ;  /* 0x000000000004d947 */ /* 0x000fea0003800000 */
[----:B------:R0:W5:Y:S02]  /*2c60*/  LDG.E.LTC128B.U16 R132, desc[UR36][R14.64+0x12] ;  /* 0x000012240e847981 */ /* 0x000164000c1e1520 */
.L_x_42:
[----:B------:R-:W-:Y:S05]  /*2c70*/  BSYNC B1 ;  /* 0x0000000000017941 */ /* 0x000fea0003800000 */
.L_x_41:
[----:B----45:R-:W-:Y:S01]  /*2c80*/  IMAD.U32 R141, R132, 0x10000, RZ ;  /* 0x00010000848d7824 */ /* 0x030fe200078e00ff */
[----:B------:R-:W-:Y:S01]  /*2c90*/  ISETP.GT.AND P4, PT, R3, 0x8, P1 ;  /* 0x000000080300780c */ /* 0x000fe20000f84270 */
[----:B------:R-:W-:Y:S02]  /*2ca0*/  BSSY B1, `(.L_x_43) ;  /* 0x0000007000017945 */ /* 0x000fe40003800000 */
[----:B------:R-:W-:-:S04]  /*2cb0*/  FMUL R116, R141, R122 ;  /* 0x0000007a8d747220 */ /* 0x000fc80000400000 */
[----:B------:R-:W-:-:S05]  /*2cc0*/  FFMA R116, R117, R121, R116 ;  /* 0x0000007975747223 */ /* 0x000fca0000000074 */
[----:B------:R-:W-:-:S05]  /*2cd0*/  F2FP.BF16.F32.PACK_AB R116, RZ, R116 ;  /* 0x00000074ff74723e */ /* 0x000fca00000010ff */
[----:B------:R4:W-:Y:S01]  /*2ce0*/  @P5 STG.E.U16 desc[UR36][R8.64+0x12], R116 ;  /* 0x0000127408005986 */ /* 0x0009e2000c101524 */
[----:B------:R-:W-:Y:S05]  /*2cf0*/  @!P4 BRA `(.L_x_44) ;  /* 0x000000000004c947 */ /* 0x000fea0003800000 */
[----:B------:R0:W5:Y:S02]  /*2d00*/  LDG.E.LTC128B.U16 R132, desc[UR36][R112.64+0x10] ;  /* 0x0000102470847981 */ /* 0x000164000c1e1520 */
.L_x_44:
[----:B------:R-:W-:Y:S05]  /*2d10*/  BSYNC B1 ;  /* 0x0000000000017941 */ /* 0x000fea0003800000 */
.L_x_43:
[----:B-----5:R-:W-:Y:S01]  /*2d20*/  IMAD.U32 R117, R132, 0x10000, RZ ;  /* 0x0001000084757824 */ /* 0x020fe200078e00ff */
[----:B------:R-:W-:Y:S01]  /*2d30*/  ISETP.GT.AND P5, PT, R3, 0x8, P2 ;  /* 0x000000080300780c */ /* 0x000fe200017a4270 */
[----:B------:R-:W-:Y:S01]  /*2d40*/  IMAD.MOV.U32 R139, RZ, RZ, R143 ;  /* 0x000000ffff8b7224 */ /* 0x000fe200078e008f */
[----:B------:R-:W-:Y:S01]  /*2d50*/  BSSY B1, `(.L_x_45) ;  /* 0x000000b000017945 */ /* 0x000fe20003800000 */
[----:B------:R-:W-:Y:S01]  /*2d60*/  FMUL R117, R117, R122 ;  /* 0x0000007a75757220 */ /* 0x000fe20000400000 */
[----:B------:R-:W-:Y:S02]  /*2d70*/  IMAD R125, R125, 0x78, RZ ;  /* 0x000000787d7d7824 */ /* 0x000fe400078e02ff */
[----:B------:R-:W-:-:S04]  /*2d80*/  IMAD.WIDE.U32 R142, R124, 0x78, R138 ;  /* 0x000000787c8e7825 */ /* 0x000fc800078e008a */
[----:B------:R-:W-:Y:S01]  /*2d90*/  FFMA R117, R118, R121, R117 ;  /* 0x0000007976757223 */ /* 0x000fe20000000075 */
[----:B------:R-:W-:-:S04]  /*2da0*/  IMAD.IADD R151, R143, 0x1, R125 ;  /* 0x000000018f977824 */ /* 0x000fc800078e027d */
[----:B------:R-:W-:-:S05]  /*2db0*/  F2FP.BF16.F32.PACK_AB R117, RZ, R117 ;  /* 0x00000075ff75723e */ /* 0x000fca00000010ff */
[----:B------:R1:W-:Y:S01]  /*2dc0*/  @P4 STG.E.U16 desc[UR36][R136.64+0x10], R117 ;  /* 0x0000107588004986 */ /* 0x0003e2000c101524 */
[----:B0-----:R-:W-:Y:S01]  /*2dd0*/  IADD3 R134, P4, R126, R142, RZ ;  /* 0x0000008e7e867210 */ /* 0x001fe20007f9e0ff */
[----:B------:R-:W-:-:S12]  /*2de0*/  @!P5 BRA `(.L_x_46) ;  /* 0x000000000004d947 */ /* 0x000fd80003800000 */
[----:B------:R0:W5:Y:S02]  /*2df0*/  LDG.E.LTC128B.U16 R132, desc[UR36][R112.64+0x12] ;  /* 0x0000122470847981 */ /* 0x000164000c1e1520 */
.L_x_46:
[----:B------:R-:W-:Y:S05]  /*2e00*/  BSYNC B1 ;  /* 0x0000000000017941 */ /* 0x000fea0003800000 */
.L_x_45:
[----:B-1---5:R-:W-:Y:S02]  /*2e10*/  IMAD.U32 R117, R132, 0x10000, RZ ;  /* 0x0001000084757824 */ /* 0x022fe400078e00ff */
[----:B------:R-:W-:Y:S01]  /*2e20*/  IMAD.X R138, R151, 0x1, R129, P4 ;  /* 0x00000001978a7824 */ /* 0x000fe200020e0681 */
[----:B----4-:R-:W-:Y:S01]  /*2e30*/  LEA R116, P4, R134, R12, 0x1 ;  /* 0x0000000c86747211 */ /* 0x010fe200078808ff */
[----:B------:R-:W-:-:S03]  /*2e40*/  FMUL R118, R117, R122 ;  /* 0x0000007a75767220 */ /* 0x000fc60000400000 */
[----:B------:R-:W-:Y:S01]  /*2e50*/  LEA.HI.X R117, R134, R13, R138, 0x1, P4 ;  /* 0x0000000d86757211 */ /* 0x000fe200020f0c8a */
[----:B------:R-:W-:Y:S01]  /*2e60*/  FFMA R118, R119, R121, R118 ;  /* 0x0000007977767223 */ /* 0x000fe20000000076 */
[----:B------:R-:W-:-:S04]  /*2e70*/  ISETP.GT.AND P4, PT, R3, 0x80, P0 ;  /* 0x000000800300780c */ /* 0x000fc80000784270 */
[----:B------:R-:W-:-:S04]  /*2e80*/  F2FP.BF16.F32.PACK_AB R118, RZ, R118 ;  /* 0x00000076ff76723e */ /* 0x000fc800000010ff */
[----:B------:R-:W-:-:S05]  /*2e90*/  PRMT R119, R118, 0x7610, R119 ;  /* 0x0000761076777816 */ /* 0x000fca0000000077 */
[----:B------:R1:W-:Y:S04]  /*2ea0*/  @P5 STG.E.U16 desc[UR36][R136.64+0x12], R119 ;  /* 0x0000127788005986 */ /* 0x0003e8000c101524 */
[----:B------:R4:W2:Y:S01]  /*2eb0*/  @P4 LDG.E.LTC128B.U16 R132, desc[UR36][R116.64] ;  /* 0x0000002474844981 */ /* 0x0008a2000c1e1520 */
[----:B------:R-:W-:Y:S01]  /*2ec0*/  IMAD.WIDE.U32 R140, R124, 0x78, R130 ;  /* 0x000000787c8c7825 */ /* 0x000fe200078e0082 */
[----:B------:R-:W-:Y:S03]  /*2ed0*/  BSSY B1, `(.L_x_47) ;  /* 0x0000016000017945 */ /* 0x000fe60003800000 */
[----:B------:R-:W-:Y:S02]  /*2ee0*/  IMAD.IADD R139, R125, 0x1, R141 ;  /* 0x000000017d8b7824 */ /* 0x000fe400078e028d */
[----:B------:R-:W-:-:S02]  /*2ef0*/  IMAD.MOV.U32 R138, RZ, RZ, R140 ;  /* 0x000000ffff8a7224 */ /* 0x000fc400078e008c */
[----:B------:R-:W-:Y:S02]  /*2f00*/  IMAD R149, R5, 0xf0, RZ ;  /* 0x000000f005957824 */ /* 0x000fe400078e02ff */
[----:B-1----:R-:W-:-:S03]  /*2f10*/  IMAD.WIDE.U32 R118, R7, R124, R138 ;  /* 0x0000007c07767225 */ /* 0x002fc600078e008a */
[----:B------:R-:W-:-:S04]  /*2f20*/  IADD3 R118, P5, R10, R118, RZ ;  /* 0x000000760a767210 */ /* 0x000fc80007fbe0ff */
[----:B------:R-:W-:-:S03]  /*2f30*/  IADD3.X R119, R11, R123, R119, P5, !PT ;  /* 0x0000007b0b777210 */ /* 0x000fc60002ffe477 */
[----:B------:R-:W-:-:S04]  /*2f40*/  IMAD.WIDE.U32 R118, R23, R20, R118 ;  /* 0x0000001417767225 */ /* 0x000fc800078e0076 */
[----:B------:R-:W-:Y:S01]  /*2f50*/  IMAD.IADD R119, R21, 0x1, R119 ;  /* 0x0000000115777824 */ /* 0x000fe200078e0277 */
[----:B----4-:R-:W-:-:S04]  /*2f60*/  LEA R116, P5, R118, R12, 0x1 ;  /* 0x0000000c76747211 */ /* 0x010fc800078a08ff */
[----:B------:R-:W-:Y:S02]  /*2f70*/  LEA.HI.X R117, R118, R13, R119, 0x1, P5 ;  /* 0x0000000d76757211 */ /* 0x000fe400028f0c77 */
[----:B------:R-:W-:Y:S01]  /*2f80*/  ISETP.GT.AND P5, PT, R3, 0x80, P3 ;  /* 0x000000800300780c */ /* 0x000fe20001fa4270 */
[----:B--2---:R-:W-:-:S04]  /*2f90*/  IMAD.U32 R145, R132, 0x10000, RZ ;  /* 0x0001000084917824 */ /* 0x004fc800078e00ff */
[----:B------:R-:W-:-:S04]  /*2fa0*/  FMUL R145, R145, R122 ;  /* 0x0000007a91917220 */ /* 0x000fc80000400000 */
[----:B------:R-:W-:Y:S01]  /*2fb0*/  FFMA R104, R104, R121, R145 ;  /* 0x0000007968687223 */ /* 0x000fe20000000091 */
[----:B------:R-:W-:-:S04]  /*2fc0*/  IMAD.WIDE.U32 R144, R4, 0xf0, R136 ;  /* 0x000000f004907825 */ /* 0x000fc800078e0088 */
[----:B------:R-:W-:Y:S01]  /*2fd0*/  F2FP.BF16.F32.PACK_AB R104, RZ, R104 ;  /* 0x00000068ff68723e */ /* 0x000fe200000010ff */
[----:B------:R-:W-:Y:S02]  /*2fe0*/  IMAD.IADD R147, R145, 0x1, R149 ;  /* 0x0000000191937824 */ /* 0x000fe400078e0295 */
[----:B------:R-:W-:-:S05]  /*2ff0*/  @P4 IMAD.MOV.U32 R146, RZ, RZ, R144 ;  /* 0x000000ffff924224 */ /* 0x000fca00078e0090 */
[----:B------:R1:W-:Y:S01]  /*3000*/  @P4 STG.E.U16 desc[UR36][R146.64], R104 ;  /* 0x0000006892004986 */ /* 0x0003e2000c101524 */
[----:B------:R-:W-:Y:S05]  /*3010*/  @!P5 BRA `(.L_x_48) ;  /* 0x000000000004d947 */ /* 0x000fea0003800000 */
[----:B------:R2:W5:Y:S02]  /*3020*/  LDG.E.LTC128B.U16 R132, desc[UR36][R116.64+0x2] ;  /* 0x0000022474847981 */ /* 0x000564000c1e1520 */
.L_x_48:
[----:B------:R-:W-:Y:S05]  /*3030*/  BSYNC B1 ;  /* 0x0000000000017941 */ /* 0x000fea0003800000 */
.L_x_47:
[----:B-----5:R-:W-:Y:S01]  /*3040*/  IMAD.U32 R119, R132, 0x10000, RZ ;  /* 0x0001000084777824 */ /* 0x020fe200078e00ff */
[----:B------:R-:W-:Y:S01]  /*3050*/  IADD3 R142, P4, R130, R142, RZ ;  /* 0x0000008e828e7210 */ /* 0x000fe20007f9e0ff */
[----:B------:R-:W-:Y:S01]  /*3060*/  IMAD.WIDE.U32 R136, R4, 0xf0, R114 ;  /* 0x000000f004887825 */ /* 0x000fe200078e0072 */
[----:B------:R-:W-:Y:S03]  /*3070*/  BSSY B1, `(.L_x_49) ;  /* 0x0000015000017945 */ /* 0x000fe60003800000 */
[----:B-1----:R-:W-:Y:S01]  /*3080*/  FMUL R104, R119, R122 ;  /* 0x0000007a77687220 */ /* 0x002fe20000400000 */
[----:B------:R-:W-:Y:S01]  /*3090*/  IMAD.X R143, R151, 0x1, R131, P4 ;  /* 0x00000001978f7824 */ /* 0x000fe200020e0683 */
[----:B------:R-:W-:Y:S02]  /*30a0*/  IADD3 R140, P4, R130, R140, RZ ;  /* 0x0000008c828c7210 */ /* 0x000fe40007f9e0ff */
[----:B------:R-:W-:Y:S01]  /*30b0*/  FFMA R104, R105, R121, R104 ;  /* 0x0000007969687223 */ /* 0x000fe20000000068 */
[----:B------:R-:W-:-:S02]  /*30c0*/  IMAD.IADD R105, R149, 0x1, R137 ;  /* 0x0000000195697824 */ /* 0x000fc400078e0289 */
[----:B------:R-:W-:Y:S02]  /*30d0*/  IMAD.X R141, R139, 0x1, R131, P4 ;  /* 0x000000018b8d7824 */ /* 0x000fe400020e0683 */
[----:B------:R-:W-:Y:S02]  /*30e0*/  F2FP.BF16.F32.PACK_AB R134, RZ, R104 ;  /* 0x00000068ff86723e */ /* 0x000fe400000010ff */
[----:B------:R-:W-:Y:S01]  /*30f0*/  IADD3 R104, P4, R142, R126, RZ ;  /* 0x0000007e8e687210 */ /* 0x000fe20007f9e0ff */
[----:B------:R-:W-:-:S04]  /*3100*/  IMAD.WIDE.U32 R150, R7, R124, R140 ;  /* 0x0000007c07967225 */ /* 0x000fc800078e008c */
[----:B------:R-:W-:Y:S01]  /*3110*/  IMAD.X R119, R143, 0x1, R129, P4 ;  /* 0x000000018f777824 */ /* 0x000fe200020e0681 */
[----:B------:R-:W-:-:S04]  /*3120*/  LEA R118, P4, R104, R12, 0x1 ;  /* 0x0000000c68767211 */ /* 0x000fc800078808ff */
[----:B------:R-:W-:Y:S01]  /*3130*/  LEA.HI.X R119, R104, R13, R119, 0x1, P4 ;  /* 0x0000000d68777211 */ /* 0x000fe200020f0c77 */
[----:B------:R-:W-:Y:S01]  /*3140*/  IMAD.MOV.U32 R104, RZ, RZ, R136 ;  /* 0x000000ffff687224 */ /* 0x000fe200078e0088 */
[----:B------:R-:W-:-:S04]  /*3150*/  IADD3 R150, P4, R10, R150, RZ ;  /* 0x000000960a967210 */ /* 0x000fc80007f9e0ff */
[----:B------:R1:W-:Y:S01]  /*3160*/  @P5 STG.E.U16 desc[UR36][R104.64+0x2], R134 ;  /* 0x0000028668005986 */ /* 0x0003e2000c101524 */
[----:B------:R-:W-:Y:S02]  /*3170*/  ISETP.GT.AND P5, PT, R3, 0x88, P0 ;  /* 0x000000880300780c */ /* 0x000fe400007a4270 */
[----:B------:R-:W-:-:S03]  /*3180*/  IADD3.X R151, R11, R123, R151, P4, !PT ;  /* 0x0000007b0b977210 */ /* 0x000fc600027fe497 */
[----:B------:R-:W-:-:S08]  /*3190*/  IMAD.WIDE.U32 R150, R23, R20, R150 ;  /* 0x0000001417967225 */ /* 0x000fd000078e0096 */
[----:B-1----:R-:W-:Y:S05]  /*31a0*/  @!P5 BRA `(.L_x_50) ;  /* 0x000000000004d947 */ /* 0x002fea0003800000 */
[----:B------:R1:W5:Y:S02]  /*31b0*/  LDG.E.LTC128B.U16 R132, desc[UR36][R118.64] ;  /* 0x0000002476847981 */ /* 0x000364000c1e1520 */
.L_x_50:
[----:B------:R-:W-:Y:S05]  /*31c0*/  BSYNC B1 ;  /* 0x0000000000017941 */ /* 0x000fea0003800000 */
.L_x_49:
[----:B-1---5:R-:W-:Y:S01]  /*31d0*/  IMAD.U32 R119, R132, 0x10000, RZ ;  /* 0x0001000084777824 */ /* 0x022fe200078e00ff */
[----:B------:R-:W-:Y:S01]  /*31e0*/  LEA R118, P4, R150, R12, 0x1 ;  /* 0x0000000c96767211 */ /* 0x000fe200078808ff */
[----:B------:R-:W-:Y:S01]  /*31f0*/  IMAD.IADD R134, R21, 0x1, R151 ;  /* 0x0000000115867824 */ /* 0x000fe200078e0297 */
[----:B------:R-:W-:Y:S01]  /*3200*/  BSSY B1, `(.L_x_51) ;  /* 0x000000b000017945 */ /* 0x000fe20003800000 */
[----:B------:R-:W-:-:S04]  /*3210*/  FMUL R119, R119, R122 ;  /* 0x0000007a77777220 */ /* 0x000fc80000400000 */
[----:B------:R-:W-:Y:S01]  /*3220*/  FFMA R106, R106, R121, R119 ;  /* 0x000000796a6a7223 */ /* 0x000fe20000000077 */
[----:B------:R-:W-:Y:S02]  /*3230*/  LEA.HI.X R119, R150, R13, R134, 0x1, P4 ;  /* 0x0000000d96777211 */ /* 0x000fe400020f0c86 */
[----:B------:R-:W-:Y:S02]  /*3240*/  IADD3 R150, P4, R133, R144, RZ ;  /* 0x0000009085967210 */ /* 0x000fe40007f9e0ff */
[----:B------:R-:W-:-:S03]  /*3250*/  F2FP.BF16.F32.PACK_AB R106, RZ, R106 ;  /* 0x0000006aff6a723e */ /* 0x000fc600000010ff */
[----:B------:R-:W-:Y:S01]  /*3260*/  IMAD.X R151, R147, 0x1, R135, P4 ;  /* 0x0000000193977824 */ /* 0x000fe200020e0687 */
[----:B------:R-:W-:-:S04]  /*3270*/  ISETP.GT.AND P4, PT, R3, 0x88, P3 ;  /* 0x000000880300780c */ /* 0x000fc80001f84270 */
[----:B------:R1:W-:Y:S09]  /*3280*/  @P5 STG.E.U16 desc[UR36][R150.64], R106 ;  /* 0x0000006a96005986 */ /* 0x0003f2000c101524 */
[----:B------:R-:W-:Y:S05]  /*3290*/  @!P4 BRA `(.L_x_52) ;  /* 0x000000000004c947 */ /* 0x000fea0003800000 */
[----:B------:R4:W5:Y:S02]  /*32a0*/  LDG.E.LTC128B.U16 R132, desc[UR36][R118.64+0x2] ;  /* 0x0000022476847981 */ /* 0x000964000c1e1520 */
.L_x_52:
[----:B------:R-:W-:Y:S05]  /*32b0*/  BSYNC B1 ;  /* 0x0000000000017941 */ /* 0x000fea0003800000 */
.L_x_51:
[----:B-----5:R-:W-:Y:S01]  /*32c0*/  IMAD.U32 R149, R132, 0x10000, RZ ;  /* 0x0001000084957824 */ /* 0x020fe200078e00ff */
[----:B-1----:R-:W-:Y:S01]  /*32d0*/  IADD3 R106, P5, R133, R136, RZ ;  /* 0x00000088856a7210 */ /* 0x002fe20007fbe0ff */
[----:B------:R-:W-:Y:S02]  /*32e0*/  BSSY B1, `(.L_x_53) ;  /* 0x0000009000017945 */ /* 0x000fe40003800000 */
[----:B------:R-:W-:-:S04]  /*32f0*/  FMUL R134, R149, R122 ;  /* 0x0000007a95867220 */ /* 0x000fc80000400000 */
[----:B------:R-:W-:Y:S01]  /*3300*/  FFMA R134, R107, R121, R134 ;  /* 0x000000796b867223 */ /* 0x000fe20000000086 */
[----:B------:R-:W-:Y:S01]  /*3310*/  IMAD.X R107, R135, 0x1, R105, P5 ;  /* 0x00000001876b7824 */ /* 0x000fe200028e0669 */
[----:B------:R-:W-:-:S03]  /*3320*/  ISETP.GT.AND P5, PT, R3, 0x80, P1 ;  /* 0x000000800300780c */ /* 0x000fc60000fa4270 */
[----:B------:R-:W-:-:S05]  /*3330*/  F2FP.BF16.F32.PACK_AB R134, RZ, R134 ;  /* 0x00000086ff86723e */ /* 0x000fca00000010ff */
[----:B------:R1:W-:Y:S05]  /*3340*/  @P4 STG.E.U16 desc[UR36][R106.64+0x2], R134 ;  /* 0x000002866a004986 */ /* 0x0003ea000c101524 */
[----:B------:R-:W-:Y:S05]  /*3350*/  @!P5 BRA `(.L_x_54) ;  /* 0x000000000004d947 */ /* 0x000fea0003800000 */
[----:B------:R0:W5:Y:S02]  /*3360*/  LDG.E.LTC128B.U16 R132, desc[UR36][R116.64+0x10] ;  /* 0x0000102474847981 */ /* 0x000164000c1e1520 */
.L_x_54:
[----:B------:R-:W-:Y:S05]  /*3370*/  BSYNC B1 ;  /* 0x0000000000017941 */ /* 0x000fea0003800000 */
.L_x_53:
[----:B-----5:R-:W-:Y:S01]  /*3380*/  IMAD.U32 R145, R132, 0x10000, RZ ;  /* 0x0001000084917824 */ /* 0x020fe200078e00ff */
[----:B------:R-:W-:Y:S01]  /*3390*/  ISETP.GT.AND P4, PT, R3, 0x80, P2 ;  /* 0x000000800300780c */ /* 0x000fe20001784270 */
[----:B------:R-:W-:Y:S02]  /*33a0*/  BSSY B1, `(.L_x_55) ;  /* 0x0000009000017945 */ /* 0x000fe40003800000 */
[----:B------:R-:W-:-:S04]  /*33b0*/  FMUL R145, R145, R122 ;  /* 0x0000007a91917220 */ /* 0x000fc80000400000 */
[----:B------:R-:W-:-:S05]  /*33c0*/  FFMA R145, R108, R121, R145 ;  /* 0x000000796c917223 */ /* 0x000fca0000000091 */
[----:B------:R-:W-:-:S04]  /*33d0*/  F2FP.BF16.F32.PACK_AB R145, RZ, R145 ;  /* 0x00000091ff91723e */ /* 0x000fc800000010ff */
[----:B------:R-:W-:Y:S01]  /*33e0*/  PRMT R108, R145, 0x7610, R108 ;  /* 0x00007610916c7816 */ /* 0x000fe2000000006c */
[----:B------:R-:W-:-:S05]  /*33f0*/  @P5 IMAD.MOV.U32 R145, RZ, RZ, R147 ;  /* 0x000000ffff915224 */ /* 0x000fca00078e0093 */
[----:B------:R0:W-:Y:S01]  /*3400*/  @P5 STG.E.U16 desc[UR36][R144.64+0x10], R108 ;  /* 0x0000106c90005986 */ /* 0x0001e2000c101524 */
[----:B------:R-:W-:Y:S05]  /*3410*/  @!P4 BRA `(.L_x_56) ;  /* 0x000000000004c947 */ /* 0x000fea0003800000 */
[----:B------:R0:W5:Y:S02]  /*3420*/  LDG.E.LTC128B.U16 R132, desc[UR36][R116.64+0x12] ;  /* 0x0000122474847981 */ /* 0x000164000c1e1520 */
.L_x_56:
[----:B------:R-:W-:Y:S05]  /*3430*/  BSYNC B1 ;  /* 0x0000000000017941 */ /* 0x000fea0003800000 */
.L_x_55:
[----:B0----5:R-:W-:Y:S01]  /*3440*/  IMAD.U32 R145, R132, 0x10000, RZ ;  /* 0x0001000084917824 */ /* 0x021fe200078e00ff */
        /* <DEDUP_REMOVED lines=8> */
.L_x_58:
[----:B------:R-:W-:Y:S05]  /*34d0*/  BSYNC B1 ;  /* 0x0000000000017941 */ /* 0x000fea0003800000 */
.L_x_57:
[----:B-----5:R-:W-:Y:S01]  /*34e0*/  IMAD.U32 R109, R132, 0x10000, RZ ;  /* 0x00010000846d7824 */ /* 0x020fe200078e00ff */
[----:B------:R-:W-:Y:S01]  /*34f0*/  ISETP.GT.AND P4, PT, R3, 0x88, P2 ;  /* 0x000000880300780c */ /* 0x000fe20001784270 */
[----:B------:R-:W-:Y:S01]  /*3500*/  IMAD.WIDE.U32 R144, R124, 0x78, R142 ;  /* 0x000000787c907825 */ /* 0x000fe200078e008e */
[----:B------:R-:W-:Y:S03]  /*3510*/  BSSY B1, `(.L_x_59) ;  /* 0x0000009000017945 */ /* 0x000fe60003800000 */
[----:B------:R-:W-:Y:S01]  /*3520*/  FMUL R109, R109, R122 ;  /* 0x0000007a6d6d7220 */ /* 0x000fe20000400000 */
[----:B------:R-:W-:-:S03]  /*3530*/  IMAD.IADD R153, R125, 0x1, R145 ;  /* 0x000000017d997824 */ /* 0x000fc600078e0291 */
[----:B------:R-:W-:-:S05]  /*3540*/  FFMA R109, R110, R121, R109 ;  /* 0x000000796e6d7223 */ /* 0x000fca000000006d */
[----:B------:R-:W-:-:S05]  /*3550*/  F2FP.BF16.F32.PACK_AB R109, RZ, R109 ;  /* 0x0000006dff6d723e */ /* 0x000fca00000010ff */
[----:B------:R0:W-:Y:S01]  /*3560*/  @P5 STG.E.U16 desc[UR36][R150.64+0x10], R109 ;  /* 0x0000106d96005986 */ /* 0x0001e2000c101524 */
[----:B-1----:R-:W-:Y:S01]  /*3570*/  IADD3 R134, P5, R126, R144, RZ ;  /* 0x000000907e867210 */ /* 0x002fe20007fbe0ff */
[----:B------:R-:W-:-:S12]  /*3580*/  @!P4 BRA `(.L_x_60) ;  /* 0x000000000004c947 */ /* 0x000fd80003800000 */
[----:B------:R1:W5:Y:S02]  /*3590*/  LDG.E.LTC128B.U16 R132, desc[UR36][R118.64+0x12] ;  /* 0x0000122476847981 */ /* 0x000364000c1e1520 */
.L_x_60:
[----:B------:R-:W-:Y:S05]  /*35a0*/  BSYNC B1 ;  /* 0x0000000000017941 */ /* 0x000fea0003800000 */
.L_x_59:
[C---:B0----5:R-:W-:Y:S01]  /*35b0*/  IMAD.U32 R109, R132.reuse, 0x10000, RZ ;  /* 0x00010000846d7824 */ /* 0x061fe200078e00ff */
[----:B------:R-:W-:Y:S01]  /*35c0*/  PRMT R149, R132, 0x7610, R149 ;  /* 0x0000761084957816 */ /* 0x000fe20000000095 */
[----:B------:R-:W-:Y:S01]  /*35d0*/  IMAD.X R142, R153, 0x1, R129, P5 ;  /* 0x00000001998e7824 */ /* 0x000fe200028e0681 */
[----:B------:R-:W-:Y:S01]  /*35e0*/  LEA R108, P5, R134, R12, 0x1 ;  /* 0x0000000c866c7211 */ /* 0x000fe200078a08ff */
[----:B------:R-:W-:-:S03]  /*35f0*/  FMUL R110, R109, R122 ;  /* 0x0000007a6d6e7220 */ /* 0x000fc60000400000 */
[----:B------:R-:W-:Y:S01]  /*3600*/  LEA.HI.X R109, R134, R13, R142, 0x1, P5 ;  /* 0x0000000d866d7211 */ /* 0x000fe200028f0c8e */
[----:B------:R-:W-:Y:S01]  /*3610*/  FFMA R110, R111, R121, R110 ;  /* 0x000000796f6e7223 */ /* 0x000fe2000000006e */
[----:B------:R-:W-:-:S04]  /*3620*/  ISETP.GT.AND P5, PT, R3, 0x100, P0 ;  /* 0x000001000300780c */ /* 0x000fc800007a4270 */
[----:B------:R-:W-:-:S04]  /*3630*/  F2FP.BF16.F32.PACK_AB R110, RZ, R110 ;  /* 0x0000006eff6e723e */ /* 0x000fc800000010ff */
[----:B------:R-:W-:-:S05]  /*3640*/  PRMT R111, R110, 0x7610, R111 ;  /* 0x000076106e6f7816 */ /* 0x000fca000000006f */
[----:B------:R0:W-:Y:S04]  /*3650*/  @P4 STG.E.U16 desc[UR36][R106.64+0x12], R111 ;  /* 0x0000126f6a004986 */ /* 0x0001e8000c101524 */
[----:B------:R-:W2:Y:S01]  /*3660*/  @P5 LDG.E.LTC128B.U16 R149, desc[UR36][R108.64] ;  /* 0x000000246c955981 */ /* 0x000ea2000c1e1520 */
[----:B------:R-:W-:Y:S01]  /*3670*/  IMAD.WIDE.U32 R138, R124, 0x78, R138 ;  /* 0x000000787c8a7825 */ /* 0x000fe200078e008a */
[----:B------:R-:W-:Y:S01]  /*3680*/  SHF.L.U64.HI R147, R4, 0x9, R5 ;  /* 0x0000000904937819 */ /* 0x000fe20000010205 */
[----:B------:R-:W-:Y:S01]  /*3690*/  BSSY B1, `(.L_x_61) ;  /* 0x0000014000017945 */ /* 0x000fe20003800000 */
[----:B------:R-:W-:-:S04]  /*36a0*/  IADD3 R110, P4, R130, R138, RZ ;  /* 0x0000008a826e7210 */ /* 0x000fc80007f9e0ff */
[----:B0-----:R-:W-:-:S03]  /*36b0*/  IADD3.X R111, R131, R125, R139, P4, !PT ;  /* 0x0000007d836f7210 */ /* 0x001fc600027fe48b */
[----:B------:R-:W-:-:S03]  /*36c0*/  IMAD.WIDE.U32 R138, R7, R124, R110 ;  /* 0x0000007c078a7225 */ /* 0x000fc600078e006e */
[----:B------:R-:W-:-:S04]  /*36d0*/  IADD3 R138, P4, R10, R138, RZ ;  /* 0x0000008a0a8a7210 */ /* 0x000fc80007f9e0ff */
[----:B------:R-:W-:Y:S02]  /*36e0*/  IADD3.X R139, R11, R123, R139, P4, !PT ;  /* 0x0000007b0b8b7210 */ /* 0x000fe400027fe48b */
[----:B------:R-:W-:Y:S01]  /*36f0*/  LEA R142, P4, R4, R8, 0x9 ;  /* 0x00000008048e7211 */ /* 0x000fe200078848ff */
[----:B------:R-:W-:-:S04]  /*3700*/  IMAD.WIDE.U32 R138, R23, R20, R138 ;  /* 0x00000014178a7225 */ /* 0x000fc800078e008a */
[----:B------:R-:W-:Y:S02]  /*3710*/  IMAD.IADD R132, R21, 0x1, R139 ;  /* 0x0000000115847824 */ /* 0x000fe400078e028b */
[----:B--2---:R-:W-:-:S04]  /*3720*/  IMAD.U32 R143, R149, 0x10000, RZ ;  /* 0x00010000958f7824 */ /* 0x004fc800078e00ff */
[----:B------:R-:W-:Y:S01]  /*3730*/  FMUL R109, R143, R122 ;  /* 0x0000007a8f6d7220 */ /* 0x000fe20000400000 */
[----:B------:R-:W-:Y:S01]  /*3740*/  IMAD.X R143, R147, 0x1, R9, P4 ;  /* 0x00000001938f7824 */ /* 0x000fe200020e0609 */
[----:B------:R-:W-:Y:S02]  /*3750*/  LEA R108, P4, R138, R12, 0x1 ;  /* 0x0000000c8a6c7211 */ /* 0x000fe400078808ff */
[----:B------:R-:W-:Y:S02]  /*3760*/  FFMA R96, R96, R121, R109 ;  /* 0x0000007960607223 */ /* 0x000fe4000000006d */
[----:B------:R-:W-:Y:S02]  /*3770*/  LEA.HI.X R109, R138, R13, R132, 0x1, P4 ;  /* 0x0000000d8a6d7211 */ /* 0x000fe400020f0c84 */
[----:B------:R-:W-:Y:S02]  /*3780*/  ISETP.GT.AND P4, PT, R3, 0x100, P3 ;  /* 0x000001000300780c */ /* 0x000fe40001f84270 */
[----:B------:R-:W-:-:S05]  /*3790*/  F2FP.BF16.F32.PACK_AB R96, RZ, R96 ;  /* 0x00000060ff60723e */ /* 0x000fca00000010ff */
[----:B------:R0:W-:Y:S06]  /*37a0*/  @P5 STG.E.U16 desc[UR36][R142.64], R96 ;  /* 0x000000608e005986 */ /* 0x0001ec000c101524 */
[----:B------:R-:W-:Y:S05]  /*37b0*/  @!P4 BRA `(.L_x_62) ;  /* 0x000000000004c947 */ /* 0x000fea0003800000 */
[----:B------:R2:W5:Y:S02]  /*37c0*/  LDG.E.LTC128B.U16 R149, desc[UR36][R108.64+0x2] ;  /* 0x000002246c957981 */ /* 0x000564000c1e1520 */
.L_x_62:
[----:B------:R-:W-:Y:S05]  /*37d0*/  BSYNC B1 ;  /* 0x0000000000017941 */ /* 0x000fea0003800000 */
.L_x_61:
[----:B-----5:R-:W-:Y:S01]  /*37e0*/  IMAD.U32 R139, R149, 0x10000, RZ ;  /* 0x00010000958b7824 */ /* 0x020fe200078e00ff */
[----:B------:R-:W-:Y:S01]  /*37f0*/  IADD3 R144, P5, R130, R144, RZ ;  /* 0x0000009082907210 */ /* 0x000fe20007fbe0ff */
[----:B------:R-:W-:Y:S02]  /*3800*/  BSSY B1, `(.L_x_63) ;  /* 0x000001a000017945 */ /* 0x000fe40003800000 */
[----:B0-----:R-:W-:Y:S01]  /*3810*/  FMUL R96, R139, R122 ;  /* 0x0000007a8b607220 */ /* 0x001fe20000400000 */
[----:B------:R-:W-:-:S04]  /*3820*/  IMAD.WIDE.U32 R138, R124, 0x78, R140 ;  /* 0x000000787c8a7825 */ /* 0x000fc800078e008c */
[----:B------:R-:W-:Y:S01]  /*3830*/  FFMA R96, R97, R121, R96 ;  /* 0x0000007961607223 */ /* 0x000fe20000000060 */
[----:B------:R-:W-:Y:S02]  /*3840*/  @P4 IMAD.MOV.U32 R97, RZ, RZ, R143 ;  /* 0x000000ffff614224 */ /* 0x000fe400078e008f */
[----:B------:R-:W-:Y:S01]  /*3850*/  IMAD.X R145, R153, 0x1, R131, P5 ;  /* 0x0000000199917824 */ /* 0x000fe200028e0683 */
[----:B------:R-:W-:Y:S02]  /*3860*/  IADD3 R138, P5, R130, R138, RZ ;  /* 0x0000008a828a7210 */ /* 0x000fe40007fbe0ff */
[----:B------:R-:W-:Y:S01]  /*3870*/  F2FP.BF16.F32.PACK_AB R96, RZ, R96 ;  /* 0x00000060ff60723e */ /* 0x000fe200000010ff */
[----:B------:R-:W-:Y:S01]  /*3880*/  IMAD.WIDE.U32 R140, R124, 0x78, R144 ;  /* 0x000000787c8c7825 */ /* 0x000fe200078e0090 */
[----:B------:R-:W-:Y:S02]  /*3890*/  IADD3.X R139, R131, R125, R139, P5, !PT ;  /* 0x0000007d838b7210 */ /* 0x000fe40002ffe48b */
[----:B------:R-:W-:Y:S01]  /*38a0*/  PRMT R147, R96, 0x7610, R147 ;  /* 0x0000761060937816 */ /* 0x000fe20000000093 */
[----:B------:R-:W-:-:S02]  /*38b0*/  @P4 IMAD.MOV.U32 R96, RZ, RZ, R142 ;  /* 0x000000ffff604224 */ /* 0x000fc400078e008e */
[----:B------:R-:W-:-:S03]  /*38c0*/  IMAD.IADD R151, R125, 0x1, R141 ;  /* 0x000000017d977824 */ /* 0x000fc600078e028d */
[----:B------:R0:W-:Y:S01]  /*38d0*/  @P4 STG.E.U16 desc[UR36][R96.64+0x2], R147 ;  /* 0x0000029360004986 */ /* 0x0001e2000c101524 */
[----:B------:R-:W-:-:S05]  /*38e0*/  IADD3 R150, P4, R144, R126, RZ ;  /* 0x0000007e90967210 */ /* 0x000fca0007f9e0ff */
[----:B------:R-:W-:Y:S01]  /*38f0*/  IMAD.X R145, R145, 0x1, R129, P4 ;  /* 0x0000000191917824 */ /* 0x000fe200020e0681 */
[----:B------:R-:W-:-:S04]  /*3900*/  IADD3 R132, P4, P5, R126, R140, R130 ;  /* 0x0000008c7e847210 */ /* 0x000fc80007d9e082 */
[----:B------:R-:W-:Y:S01]  /*3910*/  IADD3.X R134, R129, R151, R131, P4, P5 ;  /* 0x0000009781867210 */ /* 0x000fe200027ea483 */
[----:B0-----:R-:W-:Y:S01]  /*3920*/  IMAD.WIDE.U32 R146, R7, R124, R138 ;  /* 0x0000007c07927225 */ /* 0x001fe200078e008a */
[----:B------:R-:W-:-:S04]  /*3930*/  LEA R144, P4, R150, R12, 0x1 ;  /* 0x0000000c96907211 */ /* 0x000fc800078808ff */
[----:B------:R-:W-:Y:S02]  /*3940*/  LEA.HI.X R145, R150, R13, R145, 0x1, P4 ;  /* 0x0000000d96917211 */ /* 0x000fe400020f0c91 */
[----:B------:R-:W-:Y:S02]  /*3950*/  ISETP.GT.AND P4, PT, R3, 0x108, P0 ;  /* 0x000001080300780c */ /* 0x000fe40000784270 */
[----:B------:R-:W-:-:S04]  /*3960*/  IADD3 R96, P5, R10, R146, RZ ;  /* 0x000000920a607210 */ /* 0x000fc80007fbe0ff */
[----:B------:R-:W-:-:S07]  /*3970*/  IADD3.X R97, R11, R123, R147, P5, !PT ;  /* 0x0000007b0b617210 */ /* 0x000fce0002ffe493 */
[----:B------:R-:W-:Y:S05]  /*3980*/  @!P4 BRA `(.L_x_64) ;  /* 0x000000000004c947 */ /* 0x000fea0003800000 */
[----:B------:R0:W5:Y:S02]  /*3990*/  LDG.E.LTC128B.U16 R149, desc[UR36][R144.64] ;  /* 0x0000002490957981 */ /* 0x000164000c1e1520 */
.L_x_64:
[----:B------:R-:W-:Y:S05]  /*39a0*/  BSYNC B1 ;  /* 0x0000000000017941 */ /* 0x000fea0003800000 */
.L_x_63:
[----:B0-----:R-:W-:Y:S01]  /*39b0*/  IMAD.WIDE.U32 R144, R23, R20, R96 ;  /* 0x0000001417907225 */ /* 0x001fe200078e0060 */
[----:B------:R-:W-:Y:S03]  /*39c0*/  BSSY B1, `(.L_x_65) ;  /* 0x000000e000017945 */ /* 0x000fe60003800000 */
[----:B-----5:R-:W-:Y:S01]  /*39d0*/  IMAD.U32 R147, R149, 0x10000, RZ ;  /* 0x0001000095937824 */ /* 0x020fe200078e00ff */
[----:B------:R-:W-:Y:S01]  /*39e0*/  LEA R96, P5, R144, R12, 0x1 ;  /* 0x0000000c90607211 */ /* 0x000fe200078a08ff */
[----:B------:R-:W-:Y:S02]  /*39f0*/  IMAD.IADD R97, R21, 0x1, R145 ;  /* 0x0000000115617824 */ /* 0x000fe400078e0291 */
[----:B------:R-:W-:-:S03]  /*3a00*/  FMUL R147, R147, R122 ;  /* 0x0000007a93937220 */ /* 0x000fc60000400000 */
[----:B------:R-:W-:Y:S01]  /*3a10*/  LEA.HI.X R97, R144, R13, R97, 0x1, P5 ;  /* 0x0000000d90617211 */ /* 0x000fe200028f0c61 */
[----:B------:R-:W-:Y:S01]  /*3a20*/  FFMA R147, R98, R121, R147 ;  /* 0x0000007962937223 */ /* 0x000fe20000000093 */
[----:B------:R-:W-:-:S04]  /*3a30*/  IADD3 R144, P5, R142, R133, RZ ;  /* 0x000000858e907210 */ /* 0x000fc80007fbe0ff */
[----:B------:R-:W-:Y:S01]  /*3a40*/  F2FP.BF16.F32.PACK_AB R147, RZ, R147 ;  /* 0x00000093ff93723e */ /* 0x000fe200000010ff */
[----:B------:R-:W-:Y:S01]  /*3a50*/  IMAD.X R145, R143, 0x1, R135, P5 ;  /* 0x000000018f917824 */ /* 0x000fe200028e0687 */
[----:B------:R-:W-:-:S04]  /*3a60*/  ISETP.GT.AND P5, PT, R3, 0x108, P3 ;  /* 0x000001080300780c */ /* 0x000fc80001fa4270 */
[----:B------:R0:W-:Y:S09]  /*3a70*/  @P4 STG.E.U16 desc[UR36][R144.64], R147 ;  /* 0x0000009390004986 */ /* 0x0001f2000c101524 */
[----:B------:R-:W-:Y:S05]  /*3a80*/  @!P5 BRA `(.L_x_66) ;  /* 0x000000000004d947 */ /* 0x000fea0003800000 */
[----:B------:R0:W5:Y:S02]  /*3a90*/  LDG.E.LTC128B.U16 R149, desc[UR36][R96.64+0x2] ;  /* 0x0000022460957981 */ /* 0x000164000c1e1520 */
.L_x_66:
[----:B------:R-:W-:Y:S05]  /*3aa0*/  BSYNC B1 ;  /* 0x0000000000017941 */ /* 0x000fea0003800000 */
.L_x_65:
[----:B0----5:R-:W-:Y:S01]  /*3ab0*/  IMAD.U32 R147, R149, 0x10000, RZ ;  /* 0x0001000095937824 */ /* 0x021fe200078e00ff */
[----:B------:R-:W-:Y:S03]  /*3ac0*/  BSSY B1, `(.L_x_67) ;  /* 0x000000a000017945 */ /* 0x000fe60003800000 */
[----:B------:R-:W-:-:S04]  /*3ad0*/  FMUL R98, R147, R122 ;  /* 0x0000007a93627220 */ /* 0x000fc80000400000 */
        /* <DEDUP_REMOVED lines=8> */
.L_x_68:
[----:B------:R-:W-:Y:S05]  /*3b60*/  BSYNC B1 ;  /* 0x0000000000017941 */ /* 0x000fea0003800000 */
.L_x_67:
[----:B-----5:R-:W-:Y:S01]  /*3b70*/  IMAD.U32 R147, R149, 0x10000, RZ ;  /* 0x0001000095937824 */ /* 0x020fe200078e00ff */
        /* <DEDUP_REMOVED lines=8> */
.L_x_70:
[----:B------:R-:W-:Y:S05]  /*3c00*/  BSYNC B1 ;  /* 0x0000000000017941 */ /* 0x000fea0003800000 */
.L_x_69:
        /* <DEDUP_REMOVED lines=9> */
.L_x_72:
[----:B------:R-:W-:Y:S05]  /*3ca0*/  BSYNC B1 ;  /* 0x0000000000017941 */ /* 0x000fea0003800000 */
.L_x_71:
        /* <DEDUP_REMOVED lines=9> */
.L_x_74:
[----:B------:R-:W-:Y:S05]  /*3d40*/  BSYNC B1 ;  /* 0x0000000000017941 */ /* 0x000fea0003800000 */
.L_x_73:
[----:B0----5:R-:W-:Y:S01]  /*3d50*/  IMAD.U32 R101, R149, 0x10000, RZ ;  /* 0x0001000095657824 */ /* 0x021fe200078e00ff */
[----:B------:R-:W-:-:S03]  /*3d60*/  IADD3 R126, P4, R126, R140, RZ ;  /* 0x0000008c7e7e7210 */ /* 0x000fc60007f9e0ff */
[----:B------:R-:W-:Y:S02]  /*3d70*/  FMUL R100, R101, R122 ;  /* 0x0000007a65647220 */ /* 0x000fe40000400000 */
[----:B------:R-:W-:Y:S02]  /*3d80*/  IMAD.X R128, R151, 0x1, R129, P4 ;  /* 0x0000000197807824 */ /* 0x000fe400020e0681 */
[----:B------:R-:W-:-:S05]  /*3d90*/  FFMA R100, R103, R121, R100 ;  /* 0x0000007967647223 */ /* 0x000fca0000000064 */
[----:B------:R-:W-:-:S04]  /*3da0*/  F2FP.BF16.F32.PACK_AB R100, RZ, R100 ;  /* 0x00000064ff64723e */ /* 0x000fc800000010ff */
[----:B------:R-:W-:Y:S02]  /*3db0*/  PRMT R101, R100, 0x7610, R101 ;  /* 0x0000761064657816 */ /* 0x000fe40000000065 */
[----:B------:R-:W-:-:S03]  /*3dc0*/  LEA R100, P4, R126, R12, 0x1 ;  /* 0x0000000c7e647211 */ /* 0x000fc600078808ff */
[----:B------:R0:W-:Y:S01]  /*3dd0*/  @P5 STG.E.U16 desc[UR36][R98.64+0x12], R101 ;  /* 0x0000126562005986 */ /* 0x0001e2000c101524 */
[----:B------:R-:W-:Y:S02]  /*3de0*/  ISETP.GT.AND P5, PT, R3, 0x180, P0 ;  /* 0x000001800300780c */ /* 0x000fe400007a4270 */
[----:B0-----:R-:W-:-:S11]  /*3df0*/  LEA.HI.X R101, R126, R13, R128, 0x1, P4 ;  /* 0x0000000d7e657211 */ /* 0x001fd600020f0c80 */
[----:B------:R0:W2:Y:S01]  /*3e00*/  @P5 LDG.E.LTC128B.U16 R149, desc[UR36][R100.64] ;  /* 0x0000002464955981 */ /* 0x0000a2000c1e1520 */
[----:B------:R-:W-:Y:S01]  /*3e10*/  IMAD.WIDE.U32 R110, R124, 0x78, R110 ;  /* 0x000000787c6e7825 */ /* 0x000fe200078e006e */
[----:B------:R-:W-:Y:S02]  /*3e20*/  BSSY B1, `(.L_x_75) ;  /* 0x0000016000017945 */ /* 0x000fe40003800000 */
[----:B------:R-:W-:-:S04]  /*3e30*/  IADD3 R102, P4, R130, R110, RZ ;  /* 0x0000006e82667210 */ /* 0x000fc80007f9e0ff */
[----:B------:R-:W-:Y:S01]  /*3e40*/  IADD3.X R103, R131, R125, R111, P4, !PT ;  /* 0x0000007d83677210 */ /* 0x000fe200027fe46f */
[----:B------:R-:W-:Y:S02]  /*3e50*/  IMAD R111, R5, 0x300, RZ ;  /* 0x00000300056f7824 */ /* 0x000fe400078e02ff */
[----:B0-----:R-:W-:-:S04]  /*3e60*/  IMAD.WIDE.U32 R100, R4, 0x300, R8 ;  /* 0x0000030004647825 */ /* 0x001fc800078e0008 */
[----:B------:R-:W-:-:S03]  /*3e70*/  IMAD.WIDE.U32 R102, R7, R124, R102 ;  /* 0x0000007c07667225 */ /* 0x000fc600078e0066 */
[----:B------:R-:W-:-:S04]  /*3e80*/  IADD3 R102, P4, R10, R102, RZ ;  /* 0x000000660a667210 */ /* 0x000fc80007f9e0ff */
[----:B------:R-:W-:-:S03]  /*3e90*/  IADD3.X R103, R11, R123, R103, P4, !PT ;  /* 0x0000007b0b677210 */ /* 0x000fc600027fe467 */
[----:B------:R-:W-:-:S03]  /*3ea0*/  IMAD.WIDE.U32 R102, R23, R20, R102 ;  /* 0x0000001417667225 */ /* 0x000fc600078e0066 */
[----:B------:R-:W-:Y:S01]  /*3eb0*/  LEA R98, P4, R102, R12, 0x1 ;  /* 0x0000000c66627211 */ /* 0x000fe200078808ff */
[----:B--2---:R-:W-:-:S04]  /*3ec0*/  IMAD.U32 R99, R149, 0x10000, RZ ;  /* 0x0001000095637824 */ /* 0x004fc800078e00ff */
[----:B------:R-:W-:-:S04]  /*3ed0*/  FMUL R99, R99, R122 ;  /* 0x0000007a63637220 */ /* 0x000fc80000400000 */
[----:B------:R-:W-:Y:S01]  /*3ee0*/  FFMA R99, R88, R121, R99 ;  /* 0x0000007958637223 */ /* 0x000fe20000000063 */
[----:B------:R-:W-:Y:S02]  /*3ef0*/  IMAD.IADD R88, R21, 0x1, R103 ;  /* 0x0000000115587824 */ /* 0x000fe400078e0267 */
[----:B------:R-:W-:Y:S02]  /*3f00*/  IMAD.IADD R103, R101, 0x1, R111 ;  /* 0x0000000165677824 */ /* 0x000fe400078e026f */
[----:B------:R-:W-:Y:S02]  /*3f10*/  F2FP.BF16.F32.PACK_AB R110, RZ, R99 ;  /* 0x00000063ff6e723e */ /* 0x000fe400000010ff */
[----:B------:R-:W-:Y:S01]  /*3f20*/  LEA.HI.X R99, R102, R13, R88, 0x1, P4 ;  /* 0x0000000d66637211 */ /* 0x000fe200020f0c58 */
[----:B------:R-:W-:Y:S01]  /*3f30*/  @P5 IMAD.MOV.U32 R102, RZ, RZ, R100 ;  /* 0x000000ffff665224 */ /* 0x000fe200078e0064 */
[----:B------:R-:W-:-:S04]  /*3f40*/  ISETP.GT.AND P4, PT, R3, 0x180, P3 ;  /* 0x000001800300780c */ /* 0x000fc80001f84270 */
[----:B------:R0:W-:Y:S09]  /*3f50*/  @P5 STG.E.U16 desc[UR36][R102.64], R110 ;  /* 0x0000006e66005986 */ /* 0x0001f2000c101524 */
[----:B------:R-:W-:Y:S05]  /*3f60*/  @!P4 BRA `(.L_x_76) ;  /* 0x000000000004c947 */ /* 0x000fea0003800000 */
[----:B------:R2:W5:Y:S02]  /*3f70*/  LDG.E.LTC128B.U16 R149, desc[UR36][R98.64+0x2] ;  /* 0x0000022462957981 */ /* 0x000564000c1e1520 */
.L_x_76:
[----:B------:R-:W-:Y:S05]  /*3f80*/  BSYNC B1 ;  /* 0x0000000000017941 */ /* 0x000fea0003800000 */
.L_x_75:
[----:B-----5:R-:W-:Y:S01]  /*3f90*/  IMAD.U32 R111, R149, 0x10000, RZ ;  /* 0x00010000956f7824 */ /* 0x020fe200078e00ff */
[----:B------:R-:W-:Y:S01]  /*3fa0*/  ISETP.GT.AND P0, PT, R3, 0x188, P0 ;  /* 0x000001880300780c */ /* 0x000fe20000704270 */
[----:B------:R-:W-:Y:S01]  /*3fb0*/  IMAD.WIDE.U32 R138, R124, 0x78, R138 ;  /* 0x000000787c8a7825 */ /* 0x000fe200078e008a */
[----:B------:R-:W-:Y:S03]  /*3fc0*/  BSSY B1, `(.L_x_77) ;  /* 0x0000010000017945 */ /* 0x000fe60003800000 */
[----:B0-----:R-:W-:Y:S01]  /*3fd0*/  FMUL R110, R111, R122 ;  /* 0x0000007a6f6e7220 */ /* 0x001fe20000400000 */
[----:B------:R-:W-:Y:S01]  /*3fe0*/  @P4 IMAD.MOV.U32 R126, RZ, RZ, R100 ;  /* 0x000000ffff7e4224 */ /* 0x000fe200078e0064 */
[----:B------:R-:W-:Y:S02]  /*3ff0*/  IADD3 R88, P5, R130, R138, RZ ;  /* 0x0000008a82587210 */ /* 0x000fe40007fbe0ff */
[----:B------:R-:W-:Y:S01]  /*4000*/  FFMA R110, R89, R121, R110 ;  /* 0x00000079596e7223 */ /* 0x000fe2000000006e */
[----:B------:R-:W-:Y:S01]  /*4010*/  @P4 IMAD.MOV.U32 R127, RZ, RZ, R103 ;  /* 0x000000ffff7f4224 */ /* 0x000fe200078e0067 */
[----:B------:R-:W-:-:S03]  /*4020*/  IADD3.X R89, R131, R125, R139, P5, !PT ;  /* 0x0000007d83597210 */ /* 0x000fc60002ffe48b */
[----:B------:R-:W-:Y:S01]  /*4030*/  F2FP.BF16.F32.PACK_AB R110, RZ, R110 ;  /* 0x0000006eff6e723e */ /* 0x000fe200000010ff */
[----:B------:R-:W-:-:S03]  /*4040*/  IMAD.WIDE.U32 R124, R7, R124, R88 ;  /* 0x0000007c077c7225 */ /* 0x000fc600078e0058 */
[----:B------:R-:W-:Y:S02]  /*4050*/  PRMT R7, R110, 0x7610, R7 ;  /* 0x000076106e077816 */ /* 0x000fe40000000007 */
[----:B------:R-:W-:-:S03]  /*4060*/  IADD3 R110, P5, R10, R124, RZ ;  /* 0x0000007c0a6e7210 */ /* 0x000fc60007fbe0ff */
[----:B------:R0:W-:Y:S01]  /*4070*/  @P4 STG.E.U16 desc[UR36][R126.64+0x2], R7 ;  /* 0x000002077e004986 */ /* 0x0001e2000c101524 */
[----:B------:R-:W-:-:S04]  /*4080*/  LEA R88, P4, R132, R12, 0x1 ;  /* 0x0000000c84587211 */ /* 0x000fc800078808ff */
[----:B------:R-:W-:Y:S01]  /*4090*/  LEA.HI.X R89, R132, R13, R134, 0x1, P4 ;  /* 0x0000000d84597211 */ /* 0x000fe200020f0c86 */
[----:B------:R-:W-:Y:S08]  /*40a0*/  @!P0 BRA `(.L_x_78) ;  /* 0x0000000000048947 */ /* 0x000ff00003800000 */
[----:B------:R0:W5:Y:S02]  /*40b0*/  LDG.E.LTC128B.U16 R149, desc[UR36][R88.64] ;  /* 0x0000002458957981 */ /* 0x000164000c1e1520 */
.L_x_78:
[----:B------:R-:W-:Y:S05]  /*40c0*/  BSYNC B1 ;  /* 0x0000000000017941 */ /* 0x000fea0003800000 */
.L_x_77:
[----:B0----5:R-:W-:Y:S01]  /*40d0*/  IMAD.U32 R7, R149, 0x10000, RZ ;  /* 0x0001000095077824 */ /* 0x021fe200078e00ff */
[----:B------:R-:W-:Y:S01]  /*40e0*/  IADD3 R10, P4, R133, R100, RZ ;  /* 0x00000064850a7210 */ /* 0x000fe20007f9e0ff */
[----:B------:R-:W-:Y:S01]  /*40f0*/  BSSY B1, `(.L_x_79) ;  /* 0x000000e000017945 */ /* 0x000fe20003800000 */
[----:B------:R-:W-:Y:S01]  /*4100*/  IADD3.X R111, R11, R123, R125, P5, !PT ;  /* 0x0000007b0b6f7210 */ /* 0x000fe20002ffe47d */
[----:B------:R-:W-:Y:S01]  /*4110*/  FMUL R7, R7, R122 ;  /* 0x0000007a07077220 */ /* 0x000fe20000400000 */
[----:B------:R-:W-:Y:S01]  /*4120*/  ISETP.GT.AND P3, PT, R3, 0x188, P3 ;  /* 0x000001880300780c */ /* 0x000fe20001f64270 */
[----:B------:R-:W-:Y:S02]  /*4130*/  IMAD.X R11, R103, 0x1, R135, P4 ;  /* 0x00000001670b7824 */ /* 0x000fe400020e0687 */
[----:B------:R-:W-:Y:S01]  /*4140*/  FFMA R7, R90, R121, R7 ;  /* 0x000000795a077223 */ /* 0x000fe20000000007 */
[----:B------:R-:W-:-:S04]  /*4150*/  IMAD.WIDE.U32 R88, R23, R20, R110 ;  /* 0x0000001417587225 */ /* 0x000fc800078e006e */
[----:B------:R-:W-:Y:S01]  /*4160*/  F2FP.BF16.F32.PACK_AB R7, RZ, R7 ;  /* 0x00000007ff07723e */ /* 0x000fe200000010ff */
[----:B------:R-:W-:Y:S01]  /*4170*/  IMAD.IADD R21, R21, 0x1, R89 ;  /* 0x0000000115157824 */ /* 0x000fe200078e0259 */
[----:B------:R-:W-:-:S03]  /*4180*/  LEA R12, P5, R88, R12, 0x1 ;  /* 0x0000000c580c7211 */ /* 0x000fc600078a08ff */
[----:B------:R0:W-:Y:S01]  /*4190*/  @P0 STG.E.U16 desc[UR36][R10.64], R7 ;  /* 0x000000070a000986 */ /* 0x0001e2000c101524 */
[----:B------:R-:W-:Y:S01]  /*41a0*/  LEA.HI.X R13, R88, R13, R21, 0x1, P5 ;  /* 0x0000000d580d7211 */ /* 0x000fe200028f0c15 */
[----:B------:R-:W-:Y:S08]  /*41b0*/  @!P3 BRA `(.L_x_80) ;  /* 0x000000000004b947 */ /* 0x000ff00003800000 */
[----:B------:R0:W5:Y:S02]  /*41c0*/  LDG.E.LTC128B.U16 R149, desc[UR36][R12.64+0x2] ;  /* 0x000002240c957981 */ /* 0x000164000c1e1520 */
.L_x_80:
[----:B------:R-:W-:Y:S05]  /*41d0*/  BSYNC B1 ;  /* 0x0000000000017941 */ /* 0x000fea0003800000 */
.L_x_79:
        /* <DEDUP_REMOVED lines=9> */
.L_x_82:
[----:B------:R-:W-:Y:S05]  /*4270*/  BSYNC B1 ;  /* 0x0000000000017941 */ /* 0x000fea0003800000 */
.L_x_81:
[----:B-----5:R-:W-:Y:S01]  /*4280*/  IMAD.U32 R7, R149, 0x10000, RZ ;  /* 0x0001000095077824 */ /* 0x020fe200078e00ff */
[----:B------:R-:W-:Y:S01]  /*4290*/  ISETP.GT.AND P3, PT, R3, 0x180, P2 ;  /* 0x000001800300780c */ /* 0x000fe20001764270 */
[----:B0-----:R-:W-:Y:S01]  /*42a0*/  @P0 IMAD.MOV.U32 R20, RZ, RZ, R100 ;  /* 0x000000ffff140224 */ /* 0x001fe200078e0064 */
[----:B------:R-:W-:Y:S01]  /*42b0*/  BSSY B1, `(.L_x_83) ;  /* 0x0000008000017945 */ /* 0x000fe20003800000 */
[----:B------:R-:W-:Y:S01]  /*42c0*/  FMUL R7, R7, R122 ;  /* 0x0000007a07077220 */ /* 0x000fe20000400000 */
[----:B------:R-:W-:-:S03]  /*42d0*/  @P0 IMAD.MOV.U32 R21, RZ, RZ, R103 ;  /* 0x000000ffff150224 */ /* 0x000fc600078e0067 */
[----:B------:R-:W-:-:S05]  /*42e0*/  FFMA R7, R92, R121, R7 ;  /* 0x000000795c077223 */ /* 0x000fca0000000007 */
[----:B------:R-:W-:-:S05]  /*42f0*/  F2FP.BF16.F32.PACK_AB R7, RZ, R7 ;  /* 0x00000007ff07723e */ /* 0x000fca00000010ff */
[----:B------:R0:W-:Y:S01]  /*4300*/  @P0 STG.E.U16 desc[UR36][R20.64+0x10], R7 ;  /* 0x0000100714000986 */ /* 0x0001e2000c101524 */
[----:B------:R-:W-:Y:S05]  /*4310*/  @!P3 BRA `(.L_x_84) ;  /* 0x000000000004b947 */ /* 0x000fea0003800000 */
[----:B------:R0:W5:Y:S02]  /*4320*/  LDG.E.LTC128B.U16 R149, desc[UR36][R98.64+0x12] ;  /* 0x0000122462957981 */ /* 0x000164000c1e1520 */
.L_x_84:
[----:B------:R-:W-:Y:S05]  /*4330*/  BSYNC B1 ;  /* 0x0000000000017941 */ /* 0x000fea0003800000 */
.L_x_83:
[----:B0----5:R-:W-:Y:S01]  /*4340*/  IMAD.U32 R7, R149, 0x10000, RZ ;  /* 0x0001000095077824 */ /* 0x021fe200078e00ff */
[----:B------:R-:W-:Y:S01]  /*4350*/  ISETP.GT.AND P1, PT, R3, 0x188, P1 ;  /* 0x000001880300780c */ /* 0x000fe20000f24270 */
[----:B------:R-:W-:Y:S01]  /*4360*/  @P3 IMAD.MOV.U32 R101, RZ, RZ, R103 ;  /* 0x000000ffff653224 */ /* 0x000fe200078e0067 */
[----:B------:R-:W-:Y:S01]  /*4370*/  BSSY B1, `(.L_x_85) ;  /* 0x0000007000017945 */ /* 0x000fe20003800000 */
[----:B------:R-:W-:-:S04]  /*4380*/  FMUL R20, R7, R122 ;  /* 0x0000007a07147220 */ /* 0x000fc80000400000 */
[----:B------:R-:W-:-:S05]  /*4390*/  FFMA R20, R93, R121, R20 ;  /* 0x000000795d147223 */ /* 0x000fca0000000014 */
[----:B------:R-:W-:-:S05]  /*43a0*/  F2FP.BF16.F32.PACK_AB R20, RZ, R20 ;  /* 0x00000014ff14723e */ /* 0x000fca00000010ff */
[----:B------:R0:W-:Y:S01]  /*43b0*/  @P3 STG.E.U16 desc[UR36][R100.64+0x12], R20 ;  /* 0x0000121464003986 */ /* 0x0001e2000c101524 */
[----:B------:R-:W-:Y:S05]  /*43c0*/  @!P1 BRA `(.L_x_86) ;  /* 0x0000000000049947 */ /* 0x000fea0003800000 */
[----:B------:R0:W5:Y:S02]  /*43d0*/  LDG.E.LTC128B.U16 R149, desc[UR36][R12.64+0x10] ;  /* 0x000010240c957981 */ /* 0x000164000c1e1520 */
.L_x_86:
[----:B------:R-:W-:Y:S05]  /*43e0*/  BSYNC B1 ;  /* 0x0000000000017941 */ /* 0x000fea0003800000 */
.L_x_85:
        /* <DEDUP_REMOVED lines=9> */
.L_x_88:
[----:B------:R-:W-:Y:S05]  /*4480*/  BSYNC B1 ;  /* 0x0000000000017941 */ /* 0x000fea0003800000 */
.L_x_87:
[----:B0----5:R-:W-:Y:S01]  /*4490*/  IMAD.U32 R7, R149, 0x10000, RZ ;  /* 0x0001000095077824 */ /* 0x021fe200078e00ff */
        /* <DEDUP_REMOVED lines=9> */
.L_x_90:
[----:B------:R-:W-:Y:S05]  /*4530*/  BSYNC B1 ;  /* 0x0000000000017941 */ /* 0x000fea0003800000 */
.L_x_89:
        /* <DEDUP_REMOVED lines=10> */
.L_x_92:
[----:B------:R-:W-:Y:S05]  /*45e0*/  BSYNC B1 ;  /* 0x0000000000017941 */ /* 0x000fea0003800000 */
.L_x_91:
        /* <DEDUP_REMOVED lines=9> */
.L_x_94:
[----:B------:R-:W-:Y:S05]  /*4680*/  BSYNC B1 ;  /* 0x0000000000017941 */ /* 0x000fea0003800000 */
.L_x_93:
        /* <DEDUP_REMOVED lines=9> */
.L_x_96:
[----:B------:R-:W-:Y:S05]  /*4720*/  BSYNC B1 ;  /* 0x0000000000017941 */ /* 0x000fea0003800000 */
.L_x_95:
        /* <DEDUP_REMOVED lines=10> */
.L_x_98:
[----:B------:R-:W-:Y:S05]  /*47d0*/  BSYNC B1 ;  /* 0x0000000000017941 */ /* 0x000fea0003800000 */
.L_x_97:
        /* <DEDUP_REMOVED lines=10> */
.L_x_100:
[----:B------:R-:W-:Y:S05]  /*4880*/  BSYNC B1 ;  /* 0x0000000000017941 */ /* 0x000fea0003800000 */
.L_x_99:
        /* <DEDUP_REMOVED lines=9> */
.L_x_102:
[----:B------:R-:W-:Y:S05]  /*4920*/  BSYNC B1 ;  /* 0x0000000000017941 */ /* 0x000fea0003800000 */
.L_x_101:
        /* <DEDUP_REMOVED lines=9> */
.L_x_104:
[----:B------:R-:W-:Y:S05]  /*49c0*/  BSYNC B1 ;  /* 0x0000000000017941 */ /* 0x000fea0003800000 */
.L_x_103:
        /* <DEDUP_REMOVED lines=9> */
.L_x_106:
[----:B------:R-:W-:Y:S05]  /*4a60*/  BSYNC B1 ;  /* 0x0000000000017941 */ /* 0x000fea0003800000 */
.L_x_105:
        /* <DEDUP_REMOVED lines=9> */
.L_x_108:
[----:B------:R-:W-:Y:S05]  /*4b00*/  BSYNC B1 ;  /* 0x0000000000017941 */ /* 0x000fea0003800000 */
.L_x_107:
        /* <DEDUP_REMOVED lines=9> */
.L_x_110:
[----:B------:R-:W-:Y:S05]  /*4ba0*/  BSYNC B1 ;  /* 0x0000000000017941 */ /* 0x000fea0003800000 */
.L_x_109:
        /* <DEDUP_REMOVED lines=9> */
.L_x_112:
[----:B------:R-:W-:Y:S05]  /*4c40*/  BSYNC B1 ;  /* 0x0000000000017941 */ /* 0x000fea0003800000 */
.L_x_111:
        /* <DEDUP_REMOVED lines=9> */
.L_x_114:
[----:B------:R-:W-:Y:S05]  /*4ce0*/  BSYNC B1 ;  /* 0x0000000000017941 */ /* 0x000fea0003800000 */
.L_x_113:
        /* <DEDUP_REMOVED lines=9> */
.L_x_116:
[----:B------:R-:W-:Y:S05]  /*4d80*/  BSYNC B1 ;  /* 0x0000000000017941 */ /* 0x000fea0003800000 */
.L_x_115:
        /* <DEDUP_REMOVED lines=9> */
.L_x_118:
[----:B------:R-:W-:Y:S05]  /*4e20*/  BSYNC B1 ;  /* 0x0000000000017941 */ /* 0x000fea0003800000 */
.L_x_117:
        /* <DEDUP_REMOVED lines=9> */
.L_x_120:
[----:B------:R-:W-:Y:S05]  /*4ec0*/  BSYNC B1 ;  /* 0x0000000000017941 */ /* 0x000fea0003800000 */
.L_x_119:
[----:B0----5:R-:W-:Y:S01]  /*4ed0*/  IMAD.U32 R7, R149, 0x10000, RZ ;  /* 0x0001000095077824 */ /* 0x021fe200078e00ff */
[----:B------:R-:W-:-:S03]  /*4ee0*/  ISETP.GT.AND P5, PT, R3, 0x100, P3 ;  /* 0x000001000300780c */ /* 0x000fc60001fa4270 */
[----:B------:R-:W-:-:S04]  /*4ef0*/  FMUL R10, R7, R122 ;  /* 0x0000007a070a7220 */ /* 0x000fc80000400000 */
[----:B------:R-:W-:-:S05]  /*4f00*/  FFMA R10, R79, R121, R10 ;  /* 0x000000794f0a7223 */ /* 0x000fca000000000a */
[----:B------:R-:W-:-:S05]  /*4f10*/  F2FP.BF16.F32.PACK_AB R10, RZ, R10 ;  /* 0x0000000aff0a723e */ /* 0x000fca00000010ff */
[----:B------:R0:W-:Y:S04]  /*4f20*/  @P4 STG.E.U16 desc[UR36][R106.64+0x32], R10 ;  /* 0x0000320a6a004986 */ /* 0x0001e8000c101524 */
[----:B------:R-:W2:Y:S01]  /*4f30*/  @P5 LDG.E.LTC128B.U16 R149, desc[UR36][R108.64+0x20] ;  /* 0x000020246c955981 */ /* 0x000ea2000c1e1520 */
[C---:B------:R-:W-:Y:S01]  /*4f40*/  IMAD.SHL.U32 R23, R4.reuse, 0x100, RZ ;  /* 0x0000010004177824 */ /* 0x040fe200078e00ff */
[----:B------:R-:W-:Y:S01]  /*4f50*/  SHF.L.U64.HI R73, R4, 0x8, R5 ;  /* 0x0000000804497819 */ /* 0x000fe20000010205 */
[----:B------:R-:W-:Y:S03]  /*4f60*/  BSSY B1, `(.L_x_121) ;  /* 0x000000b000017945 */ /* 0x000fe60003800000 */
[----:B------:R-:W-:-:S05]  /*4f70*/  IADD3 R136, P4, R23, R136, RZ ;  /* 0x0000008817887210 */ /* 0x000fca0007f9e0ff */
[----:B------:R-:W-:Y:S01]  /*4f80*/  IMAD.X R137, R73, 0x1, R105, P4 ;  /* 0x0000000149897824 */ /* 0x000fe200020e0669 */
[----:B------:R-:W-:Y:S01]  /*4f90*/  ISETP.GT.AND P4, PT, R3, 0x100, P2 ;  /* 0x000001000300780c */ /* 0x000fe20001784270 */
[----:B--2---:R-:W-:-:S04]  /*4fa0*/  IMAD.U32 R7, R149, 0x10000, RZ ;  /* 0x0001000095077824 */ /* 0x004fc800078e00ff */
[----:B------:R-:W-:-:S04]  /*4fb0*/  FMUL R7, R7, R122 ;  /* 0x0000007a07077220 */ /* 0x000fc80000400000 */
[----:B------:R-:W-:-:S05]  /*4fc0*/  FFMA R7, R64, R121, R7 ;  /* 0x0000007940077223 */ /* 0x000fca0000000007 */
[----:B------:R-:W-:-:S05]  /*4fd0*/  F2FP.BF16.F32.PACK_AB R7, RZ, R7 ;  /* 0x00000007ff07723e */ /* 0x000fca00000010ff */
[----:B------:R0:W-:Y:S01]  /*4fe0*/  @P5 STG.E.U16 desc[UR36][R136.64+0x20], R7 ;  /* 0x0000200788005986 */ /* 0x0001e2000c101524 */
[----:B------:R-:W-:Y:S05]  /*4ff0*/  @!P4 BRA `(.L_x_122) ;  /* 0x000000000004c947 */ /* 0x000fea0003800000 */
[----:B------:R2:W5:Y:S02]  /*5000*/  LDG.E.LTC128B.U16 R149, desc[UR36][R108.64+0x22] ;  /* 0x000022246c957981 */ /* 0x000564000c1e1520 */
.L_x_122:
[----:B------:R-:W-:Y:S05]  /*5010*/  BSYNC B1 ;  /* 0x0000000000017941 */ /* 0x000fea0003800000 */
.L_x_121:
[----:B-----5:R-:W-:Y:S01]  /*5020*/  IMAD.U32 R5, R149, 0x10000, RZ ;  /* 0x0001000095057824 */ /* 0x020fe200078e00ff */
[----:B------:R-:W-:-:S03]  /*5030*/  ISETP.GT.AND P5, PT, R3, 0x108, P3 ;  /* 0x000001080300780c */ /* 0x000fc60001fa4270 */
[----:B------:R-:W-:-:S04]  /*5040*/  FMUL R4, R5, R122 ;  /* 0x0000007a05047220 */ /* 0x000fc80000400000 */
[----:B------:R-:W-:-:S05]  /*5050*/  FFMA R4, R65, R121, R4 ;  /* 0x0000007941047223 */ /* 0x000fca0000000004 */
[----:B------:R-:W-:-:S04]  /*5060*/  F2FP.BF16.F32.PACK_AB R4, RZ, R4 ;  /* 0x00000004ff04723e */ /* 0x000fc800000010ff */
[----:B0-----:R-:W-:-:S05]  /*5070*/  PRMT R7, R4, 0x7610, R7 ;  /* 0x0000761004077816 */ /* 0x001fca0000000007 */
[----:B------:R0:W-:Y:S04]  /*5080*/  @P4 STG.E.U16 desc[UR36][R136.64+0x22], R7 ;  /* 0x0000220788004986 */ /* 0x0001e8000c101524 */
[----:B------:R-:W3:Y:S01]  /*5090*/  @P5 LDG.E.LTC128B.U16 R149, desc[UR36][R96.64+0x20] ;  /* 0x0000202460955981 */ /* 0x000ee2000c1e1520 */
[----:B------:R-:W-:Y:S01]  /*50a0*/  IADD3 R4, P4, R133, R136, RZ ;  /* 0x0000008885047210 */ /* 0x000fe20007f9e0ff */
[----:B---3--:R-:W-:-:S04]  /*50b0*/  IMAD.U32 R5, R149, 0x10000, RZ ;  /* 0x0001000095057824 */ /* 0x008fc800078e00ff */
[----:B------:R-:W-:-:S04]  /*50c0*/  FMUL R5, R5, R122 ;  /* 0x0000007a05057220 */ /* 0x000fc80000400000 */
[----:B------:R-:W-:Y:S01]  /*50d0*/  FFMA R66, R66, R121, R5 ;  /* 0x0000007942427223 */ /* 0x000fe20000000005 */
[----:B------:R-:W-:Y:S01]  /*50e0*/  IMAD.X R5, R135, 0x1, R137, P4 ;  /* 0x0000000187057824 */ /* 0x000fe200020e0689 */
[----:B------:R-:W-:-:S03]  /*50f0*/  ISETP.GT.AND P4, PT, R3, 0x108, P2 ;  /* 0x000001080300780c */ /* 0x000fc60001784270 */
[----:B------:R-:W-:-:S05]  /*5100*/  F2FP.BF16.F32.PACK_AB R66, RZ, R66 ;  /* 0x00000042ff42723e */ /* 0x000fca00000010ff */
[----:B------:R3:W-:Y:S05]  /*5110*/  @P5 STG.E.U16 desc[UR36][R4.64+0x20], R66 ;  /* 0x0000204204005986 */ /* 0x0007ea000c101524 */
[----:B------:R-:W0:Y:S01]  /*5120*/  @P4 LDG.E.LTC128B.U16 R149, desc[UR36][R96.64+0x22] ;  /* 0x0000222460954981 */ /* 0x000e22000c1e1520 */
[----:B------:R-:W-:Y:S01]  /*5130*/  IADD3 R10, P5, R136, R133, RZ ;  /* 0x00000085880a7210 */ /* 0x000fe20007fbe0ff */
[----:B------:R-:W-:Y:S04]  /*5140*/  BSSY B1, `(.L_x_123) ;  /* 0x000000a000017945 */ /* 0x000fe80003800000 */
[----:B------:R-:W-:Y:S01]  /*5150*/  IMAD.X R11, R137, 0x1, R135, P5 ;  /* 0x00000001890b7824 */ /* 0x000fe200028e0687 */
[----:B------:R-:W-:Y:S01]  /*5160*/  ISETP.GT.AND P5, PT, R3, 0x100, P1 ;  /* 0x000001000300780c */ /* 0x000fe20000fa4270 */
[----:B0-----:R-:W-:-:S04]  /*5170*/  IMAD.U32 R7, R149, 0x10000, RZ ;  /* 0x0001000095077824 */ /* 0x001fc800078e00ff */
[----:B------:R-:W-:-:S04]  /*5180*/  FMUL R20, R7, R122 ;  /* 0x0000007a07147220 */ /* 0x000fc80000400000 */
[----:B------:R-:W-:-:S05]  /*5190*/  FFMA R20, R67, R121, R20 ;  /* 0x0000007943147223 */ /* 0x000fca0000000014 */
[----:B------:R-:W-:-:S05]  /*51a0*/  F2FP.BF16.F32.PACK_AB R20, RZ, R20 ;  /* 0x00000014ff14723e */ /* 0x000fca00000010ff */
[----:B------:R3:W-:Y:S01]  /*51b0*/  @P4 STG.E.U16 desc[UR36][R10.64+0x22], R20 ;  /* 0x000022140a004986 */ /* 0x0007e2000c101524 */
[----:B------:R-:W-:Y:S05]  /*51c0*/  @!P5 BRA `(.L_x_124) ;  /* 0x000000000004d947 */ /* 0x000fea0003800000 */
[----:B------:R0:W5:Y:S02]  /*51d0*/  LDG.E.LTC128B.U16 R149, desc[UR36][R108.64+0x30] ;  /* 0x000030246c957981 */ /* 0x000164000c1e1520 */
.L_x_124:
[----:B------:R-:W-:Y:S05]  /*51e0*/  BSYNC B1 ;  /* 0x0000000000017941 */ /* 0x000fea0003800000 */
.L_x_123:
        /* <DEDUP_REMOVED lines=9> */
.L_x_126:
[----:B------:R-:W-:Y:S05]  /*5280*/  BSYNC B1 ;  /* 0x0000000000017941 */ /* 0x000fea0003800000 */
.L_x_125:
[----:B0----5:R-:W-:Y:S01]  /*5290*/  IMAD.U32 R7, R149, 0x10000, RZ ;  /* 0x0001000095077824 */ /* 0x021fe200078e00ff */
[----:B------:R-:W-:Y:S01]  /*52a0*/  ISETP.GT.AND P5, PT, R3, 0x108, P1 ;  /* 0x000001080300780c */ /* 0x000fe20000fa4270 */
[----:B------:R-:W-:Y:S02]  /*52b0*/  BSSY B1, `(.L_x_127) ;  /* 0x0000007000017945 */ /* 0x000fe40003800000 */
[----:B---3--:R-:W-:-:S04]  /*52c0*/  FMUL R10, R7, R122 ;  /* 0x0000007a070a7220 */ /* 0x008fc80000400000 */
[----:B------:R-:W-:-:S05]  /*52d0*/  FFMA R10, R69, R121, R10 ;  /* 0x00000079450a7223 */ /* 0x000fca000000000a */
[----:B------:R-:W-:-:S05]  /*52e0*/  F2FP.BF16.F32.PACK_AB R10, RZ, R10 ;  /* 0x0000000aff0a723e */ /* 0x000fca00000010ff */
[----:B------:R0:W-:Y:S01]  /*52f0*/  @P4 STG.E.U16 desc[UR36][R136.64+0x32], R10 ;  /* 0x0000320a88004986 */ /* 0x0001e2000c101524 */
[----:B------:R-:W-:Y:S05]  /*5300*/  @!P5 BRA `(.L_x_128) ;  /* 0x000000000004d947 */ /* 0x000fea0003800000 */
[----:B------:R3:W5:Y:S02]  /*5310*/  LDG.E.LTC128B.U16 R149, desc[UR36][R96.64+0x30] ;  /* 0x0000302460957981 */ /* 0x000764000c1e1520 */
.L_x_128:
[----:B------:R-:W-:Y:S05]  /*5320*/  BSYNC B1 ;  /* 0x0000000000017941 */ /* 0x000fea0003800000 */
.L_x_127:
        /* <DEDUP_REMOVED lines=9> */
.L_x_130:
[----:B------:R-:W-:Y:S05]  /*53c0*/  BSYNC B1 ;  /* 0x0000000000017941 */ /* 0x000fea0003800000 */
.L_x_129:
        /* <DEDUP_REMOVED lines=9> */
.L_x_132:
[----:B------:R-:W-:Y:S05]  /*5460*/  BSYNC B1 ;  /* 0x0000000000017941 */ /* 0x000fea0003800000 */
.L_x_131:
[----:B-----5:R-:W-:Y:S01]  /*5470*/  IMAD.U32 R7, R149, 0x10000, RZ ;  /* 0x0001000095077824 */ /* 0x020fe200078e00ff */
[----:B0-----:R-:W-:Y:S01]  /*5480*/  IADD3 R10, P4, R23, R136, RZ ;  /* 0x00000088170a7210 */ /* 0x001fe20007f9e0ff */
[----:B------:R-:W-:Y:S02]  /*5490*/  BSSY B1, `(.L_x_133) ;  /* 0x0000009000017945 */ /* 0x000fe40003800000 */
[----:B------:R-:W-:Y:S02]  /*54a0*/  FMUL R7, R7, R122 ;  /* 0x0000007a07077220 */ /* 0x000fe40000400000 */
[----:B------:R-:W-:Y:S01]  /*54b0*/  IMAD.X R11, R73, 0x1, R137, P4 ;  /* 0x00000001490b7824 */ /* 0x000fe200020e0689 */
[----:B------:R-:W-:Y:S01]  /*54c0*/  ISETP.GT.AND P4, PT, R3, 0x180, P2 ;  /* 0x000001800300780c */ /* 0x000fe20001784270 */
[----:B------:R-:W-:-:S05]  /*54d0*/  FFMA R7, R56, R121, R7 ;  /* 0x0000007938077223 */ /* 0x000fca0000000007 */
[----:B------:R-:W-:-:S05]  /*54e0*/  F2FP.BF16.F32.PACK_AB R7, RZ, R7 ;  /* 0x00000007ff07723e */ /* 0x000fca00000010ff */
[----:B------:R0:W-:Y:S02]  /*54f0*/  @P5 STG.E.U16 desc[UR36][R10.64+0x20], R7 ;  /* 0x000020070a005986 */ /* 0x0001e4000c101524 */
[----:B------:R-:W-:Y:S05]  /*5500*/  @!P4 BRA `(.L_x_134) ;  /* 0x000000000004c947 */ /* 0x000fea0003800000 */
[----:B------:R0:W5:Y:S02]  /*5510*/  LDG.E.LTC128B.U16 R149, desc[UR36][R98.64+0x22] ;  /* 0x0000222462957981 */ /* 0x000164000c1e1520 */
.L_x_134:
[----:B------:R-:W-:Y:S05]  /*5520*/  BSYNC B1 ;  /* 0x0000000000017941 */ /* 0x000fea0003800000 */
.L_x_133:
        /* <DEDUP_REMOVED lines=9> */
.L_x_136:
[----:B------:R-:W-:Y:S05]  /*55c0*/  BSYNC B1 ;  /* 0x0000000000017941 */ /* 0x000fea0003800000 */
.L_x_135:
[----:B-----5:R-:W-:Y:S01]  /*55d0*/  IMAD.U32 R7, R149, 0x10000, RZ ;  /* 0x0001000095077824 */ /* 0x020fe200078e00ff */
[----:B0-----:R-:W-:Y:S01]  /*55e0*/  IADD3 R20, P4, R133, R10, RZ ;  /* 0x0000000a85147210 */ /* 0x001fe20007f9e0ff */
[----:B------:R-:W-:Y:S01]  /*55f0*/  BSSY B1, `(.L_x_137) ;  /* 0x0000009000017945 */ /* 0x000fe20003800000 */
[----:B------:R-:W-:Y:S01]  /*5600*/  ISETP.GT.AND P2, PT, R3, 0x188, P2 ;  /* 0x000001880300780c */ /* 0x000fe20001744270 */
[----:B------:R-:W-:Y:S02]  /*5610*/  FMUL R7, R7, R122 ;  /* 0x0000007a07077220 */ /* 0x000fe40000400000 */
[----:B------:R-:W-:Y:S02]  /*5620*/  IMAD.X R21, R135, 0x1, R11, P4 ;  /* 0x0000000187157824 */ /* 0x000fe400020e060b */
[----:B------:R-:W-:-:S05]  /*5630*/  FFMA R7, R58, R121, R7 ;  /* 0x000000793a077223 */ /* 0x000fca0000000007 */
[----:B------:R-:W-:-:S05]  /*5640*/  F2FP.BF16.F32.PACK_AB R7, RZ, R7 ;  /* 0x00000007ff07723e */ /* 0x000fca00000010ff */
[----:B------:R0:W-:Y:S01]  /*5650*/  @P3 STG.E.U16 desc[UR36][R20.64+0x20], R7 ;  /* 0x0000200714003986 */ /* 0x0001e2000c101524 */
[----:B------:R-:W-:Y:S05]  /*5660*/  @!P2 BRA `(.L_x_138) ;  /* 0x000000000004a947 */ /* 0x000fea0003800000 */
[----:B------:R0:W5:Y:S02]  /*5670*/  LDG.E.LTC128B.U16 R149, desc[UR36][R12.64+0x22] ;  /* 0x000022240c957981 */ /* 0x000164000c1e1520 */
.L_x_138:
[----:B------:R-:W-:Y:S05]  /*5680*/  BSYNC B1 ;  /* 0x0000000000017941 */ /* 0x000fea0003800000 */
.L_x_137:
[----:B0----5:R-:W-:Y:S01]  /*5690*/  IMAD.U32 R7, R149, 0x10000, RZ ;  /* 0x0001000095077824 */ /* 0x021fe200078e00ff */
[----:B------:R-:W-:Y:S01]  /*56a0*/  ISETP.GT.AND P3, PT, R3, 0x180, P1 ;  /* 0x000001800300780c */ /* 0x000fe20000f64270 */
[----:B------:R-:W-:Y:S02]  /*56b0*/  BSSY B1, `(.L_x_139) ;  /* 0x0000009000017945 */ /* 0x000fe40003800000 */
[----:B------:R-:W-:-:S04]  /*56c0*/  FMUL R56, R7, R122 ;  /* 0x0000007a07387220 */ /* 0x000fc80000400000 */
[----:B------:R-:W-:Y:S01]  /*56d0*/  FFMA R59, R59, R121, R56 ;  /* 0x000000793b3b7223 */ /* 0x000fe20000000038 */
[----:B------:R-:W-:-:S04]  /*56e0*/  IADD3 R56, P4, P5, R133, R136, R23 ;  /* 0x0000008885387210 */ /* 0x000fc80007d9e017 */
[----:B------:R-:W-:Y:S02]  /*56f0*/  F2FP.BF16.F32.PACK_AB R59, RZ, R59 ;  /* 0x0000003bff3b723e */ /* 0x000fe400000010ff */
[----:B------:R-:W-:-:S05]  /*5700*/  IADD3.X R57, R135, R137, R73, P4, P5 ;  /* 0x0000008987397210 */ /* 0x000fca00027ea449 */
[----:B------:R0:W-:Y:S01]  /*5710*/  @P2 STG.E.U16 desc[UR36][R56.64+0x22], R59 ;  /* 0x0000223b38002986 */ /* 0x0001e2000c101524 */
[----:B------:R-:W-:Y:S05]  /*5720*/  @!P3 BRA `(.L_x_140) ;  /* 0x000000000004b947 */ /* 0x000fea0003800000 */
[----:B------:R0:W5:Y:S02]  /*5730*/  LDG.E.LTC128B.U16 R149, desc[UR36][R98.64+0x30] ;  /* 0x0000302462957981 */ /* 0x000164000c1e1520 */
.L_x_140:
[----:B------:R-:W-:Y:S05]  /*5740*/  BSYNC B1 ;  /* 0x0000000000017941 */ /* 0x000fea0003800000 */
.L_x_139:
        /* <DEDUP_REMOVED lines=9> */
.L_x_142:
[----:B------:R-:W-:Y:S05]  /*57e0*/  BSYNC B1 ;  /* 0x0000000000017941 */ /* 0x000fea0003800000 */
.L_x_141:
        /* <DEDUP_REMOVED lines=9> */
.L_x_144:
[----:B------:R-:W-:Y:S05]  /*5880*/  BSYNC B1 ;  /* 0x0000000000017941 */ /* 0x000fea0003800000 */
.L_x_143:
        /* <DEDUP_REMOVED lines=9> */
.L_x_146:
[----:B------:R-:W-:Y:S05]  /*5920*/  BSYNC B1 ;  /* 0x0000000000017941 */ /* 0x000fea0003800000 */
.L_x_145:
        /* <DEDUP_REMOVED lines=10> */
.L_x_148:
[----:B------:R-:W-:Y:S05]  /*59d0*/  BSYNC B1 ;  /* 0x0000000000017941 */ /* 0x000fea0003800000 */
.L_x_147:
        /* <DEDUP_REMOVED lines=10> */
.L_x_150:
[----:B------:R-:W-:Y:S05]  /*5a80*/  BSYNC B1 ;  /* 0x0000000000017941 */ /* 0x000fea0003800000 */
.L_x_149:
        /* <DEDUP_REMOVED lines=9> */
.L_x_152:
[----:B------:R-:W-:Y:S05]  /*5b20*/  BSYNC B1 ;  /* 0x0000000000017941 */ /* 0x000fea0003800000 */
.L_x_151:
        /* <DEDUP_REMOVED lines=9> */
.L_x_154:
[----:B------:R-:W-:Y:S05]  /*5bc0*/  BSYNC B1 ;  /* 0x0000000000017941 */ /* 0x000fea0003800000 */
.L_x_153:
        /* <DEDUP_REMOVED lines=10> */
.L_x_156:
[----:B------:R-:W-:Y:S05]  /*5c70*/  BSYNC B1 ;  /* 0x0000000000017941 */ /* 0x000fea0003800000 */
.L_x_155:
        /* <DEDUP_REMOVED lines=10> */
.L_x_158:
[----:B------:R-:W-:Y:S05]  /*5d20*/  BSYNC B1 ;  /* 0x0000000000017941 */ /* 0x000fea0003800000 */
.L_x_157:
        /* <DEDUP_REMOVED lines=9> */
.L_x_160:
[----:B------:R-:W-:Y:S05]  /*5dc0*/  BSYNC B1 ;  /* 0x0000000000017941 */ /* 0x000fea0003800000 */
.L_x_159:
        /* <DEDUP_REMOVED lines=9> */
.L_x_162:
[----:B------:R-:W-:Y:S05]  /*5e60*/  BSYNC B1 ;  /* 0x0000000000017941 */ /* 0x000fea0003800000 */
.L_x_161:
        /* <DEDUP_REMOVED lines=9> */
.L_x_164:
[----:B------:R-:W-:Y:S05]  /*5f00*/  BSYNC B1 ;  /* 0x0000000000017941 */ /* 0x000fea0003800000 */
.L_x_163:
        /* <DEDUP_REMOVED lines=9> */
.L_x_166:
[----:B------:R-:W-:Y:S05]  /*5fa0*/  BSYNC B1 ;  /* 0x0000000000017941 */ /* 0x000fea0003800000 */
.L_x_165:
        /* <DEDUP_REMOVED lines=9> */
.L_x_168:
[----:B------:R-:W-:Y:S05]  /*6040*/  BSYNC B1 ;  /* 0x0000000000017941 */ /* 0x000fea0003800000 */
.L_x_167:
        /* <DEDUP_REMOVED lines=9> */
.L_x_170:
[----:B------:R-:W-:Y:S05]  /*60e0*/  BSYNC B1 ;  /* 0x0000000000017941 */ /* 0x000fea0003800000 */
.L_x_169:
        /* <DEDUP_REMOVED lines=9> */
.L_x_172:
[----:B------:R-:W-:Y:S05]  /*6180*/  BSYNC B1 ;  /* 0x0000000000017941 */ /* 0x000fea0003800000 */
.L_x_171:
        /* <DEDUP_REMOVED lines=9> */
.L_x_174:
[----:B------:R-:W-:Y:S05]  /*6220*/  BSYNC B1 ;  /* 0x0000000000017941 */ /* 0x000fea0003800000 */
.L_x_173:
        /* <DEDUP_REMOVED lines=9> */
.L_x_176:
[----:B------:R-:W-:Y:S05]  /*62c0*/  BSYNC B1 ;  /* 0x0000000000017941 */ /* 0x000fea0003800000 */
.L_x_175:
        /* <DEDUP_REMOVED lines=9> */
.L_x_178:
[----:B------:R-:W-:Y:S05]  /*6360*/  BSYNC B1 ;  /* 0x0000000000017941 */ /* 0x000fea0003800000 */
.L_x_177:
        /* <DEDUP_REMOVED lines=9> */
.L_x_180:
[----:B------:R-:W-:Y:S05]  /*6400*/  BSYNC B1 ;  /* 0x0000000000017941 */ /* 0x000fea0003800000 */
.L_x_179:
        /* <DEDUP_REMOVED lines=9> */
.L_x_182:
[----:B------:R-:W-:Y:S05]  /*64a0*/  BSYNC B1 ;  /* 0x0000000000017941 */ /* 0x000fea0003800000 */
.L_x_181:
        /* <DEDUP_REMOVED lines=9> */
.L_x_184:
[----:B------:R-:W-:Y:S05]  /*6540*/  BSYNC B1 ;  /* 0x0000000000017941 */ /* 0x000fea0003800000 */
.L_x_183:
        /* <DEDUP_REMOVED lines=9> */
.L_x_186:
[----:B------:R-:W-:Y:S05]  /*65e0*/  BSYNC B1 ;  /* 0x0000000000017941 */ /* 0x000fea0003800000 */
.L_x_185:
        /* <DEDUP_REMOVED lines=9> */
.L_x_188:
[----:B------:R-:W-:Y:S05]  /*6680*/  BSYNC B1 ;  /* 0x0000000000017941 */ /* 0x000fea0003800000 */
.L_x_187:
        /* <DEDUP_REMOVED lines=9> */
.L_x_190:
[----:B------:R-:W-:Y:S05]  /*6720*/  BSYNC B1 ;  /* 0x0000000000017941 */ /* 0x000fea0003800000 */
.L_x_189:
        /* <DEDUP_REMOVED lines=9> */
.L_x_192:
[----:B------:R-:W-:Y:S05]  /*67c0*/  BSYNC B1 ;  /* 0x0000000000017941 */ /* 0x000fea0003800000 */
.L_x_191:
        /* <DEDUP_REMOVED lines=9> */
.L_x_194:
[----:B------:R-:W-:Y:S05]  /*6860*/  BSYNC B1 ;  /* 0x0000000000017941 */ /* 0x000fea0003800000 */
.L_x_193:
        /* <DEDUP_REMOVED lines=9> */
.L_x_196:
[----:B------:R-:W-:Y:S05]  /*6900*/  BSYNC B1 ;  /* 0x0000000000017941 */ /* 0x000fea0003800000 */
.L_x_195:
        /* <DEDUP_REMOVED lines=9> */
.L_x_198:
[----:B------:R-:W-:Y:S05]  /*69a0*/  BSYNC B1 ;  /* 0x0000000000017941 */ /* 0x000fea0003800000 */
.L_x_197:
        /* <DEDUP_REMOVED lines=9> */
.L_x_200:
[----:B------:R-:W-:Y:S05]  /*6a40*/  BSYNC B1 ;  /* 0x0000000000017941 */ /* 0x000fea0003800000 */
.L_x_199:
        /* <DEDUP_REMOVED lines=9> */
.L_x_202:
[----:B------:R-:W-:Y:S05]  /*6ae0*/  BSYNC B1 ;  /* 0x0000000000017941 */ /* 0x000fea0003800000 */
.L_x_201:
        /* <DEDUP_REMOVED lines=9> */
.L_x_204:
[----:B------:R-:W-:Y:S05]  /*6b80*/  BSYNC B1 ;  /* 0x0000000000017941 */ /* 0x000fea0003800000 */
.L_x_203:
        /* <DEDUP_REMOVED lines=9> */
.L_x_206:
[----:B------:R-:W-:Y:S05]  /*6c20*/  BSYNC B1 ;  /* 0x0000000000017941 */ /* 0x000fea0003800000 */
.L_x_205:
        /* <DEDUP_REMOVED lines=9> */
.L_x_208:
[----:B------:R-:W-:Y:S05]  /*6cc0*/  BSYNC B1 ;  /* 0x0000000000017941 */ /* 0x000fea0003800000 */
.L_x_207:
        /* <DEDUP_REMOVED lines=9> */
.L_x_210:
[----:B------:R-:W-:Y:S05]  /*6d60*/  BSYNC B1 ;  /* 0x0000000000017941 */ /* 0x000fea0003800000 */
.L_x_209:
[----:B------:R-:W-:Y:S05]  /*6d70*/  @!P0 BRA `(.L_x_211) ;  /* 0x0000001c00288947 */ /* 0x000fea0003800000 */
[----:B-----5:R-:W-:-:S04]  /*6d80*/  IMAD.U32 R149, R149, 0x10000, RZ ;  /* 0x0001000095957824 */ /* 0x020fc800078e00ff */
[----:B0-----:R-:W-:-:S04]  /*6d90*/  FMUL R4, R149, R122 ;  /* 0x0000007a95047220 */ /* 0x001fc80000400000 */
[----:B------:R-:W-:-:S05]  /*6da0*/  FFMA R4, R31, R121, R4 ;  /* 0x000000791f047223 */ /* 0x000fca0000000004 */
[----:B------:R-:W-:-:S05]  /*6db0*/  F2FP.BF16.F32.PACK_AB R4, RZ, R4 ;  /* 0x00000004ff04723e */ /* 0x000fca00000010ff */
[----:B------:R0:W-:Y:S01]  /*6dc0*/  STG.E.U16 desc[UR36][R20.64+0x52], R4 ;  /* 0x0000520414007986 */ /* 0x0001e2000c101524 */
[----:B------:R-:W-:Y:S05]  /*6dd0*/  BRA `(.L_x_211) ;  /* 0x0000001c00107947 */ /* 0x000fea0003800000 */
.L_x_34:
[----:B------:R-:W-:Y:S01]  /*6de0*/  ULDC.64 UR4, c[0x0][0x5c0] ;  /* 0x0001700000047ab9 */ /* 0x000fe20000000a00 */
[-C--:B------:R-:W-:Y:S01]  /*6df0*/  FMUL R112, R112, R121.reuse ;  /* 0x0000007970707220 */ /* 0x080fe20000400000 */
[----:B------:R-:W-:Y:S01]  /*6e00*/  LEA R8, P2, R132, UR4, 0x1 ;  /* 0x0000000484087c11 */ /* 0x000fe2000f8408ff */
[----:B------:R-:W-:Y:S01]  /*6e10*/  IMAD.SHL.U32 R13, R4, 0x10, RZ ;  /* 0x00000010040d7824 */ /* 0x000fe200078e00ff */
[----:B------:R-:W-:Y:S01]  /*6e20*/  ISETP.GT.AND P3, PT, R6, 0x1, PT ;  /* 0x000000010600780c */ /* 0x000fe20003f64270 */
[-C--:B------:R-:W-:Y:S01]  /*6e30*/  FMUL R113, R113, R121.reuse ;  /* 0x0000007971717220 */ /* 0x080fe20000400000 */
[----:B------:R-:W-:Y:S01]  /*6e40*/  F2FP.BF16.F32.PACK_AB R112, RZ, R112 ;  /* 0x00000070ff70723e */ /* 0x000fe200000010ff */
[-C--:B------:R-:W-:Y:S01]  /*6e50*/  FMUL R115, R115, R121.reuse ;  /* 0x0000007973737220 */ /* 0x080fe20000400000 */
[----:B------:R-:W-:Y:S01]  /*6e60*/  LEA.HI.X R9, R132, UR5, R135, 0x1, P2 ;  /* 0x0000000584097c11 */ /* 0x000fe200090f0c87 */
[-C--:B------:R-:W-:Y:S01]  /*6e70*/  FMUL R114, R114, R121.reuse ;  /* 0x0000007972727220 */ /* 0x080fe20000400000 */
[C---:B------:R-:W-:Y:S01]  /*6e80*/  ISETP.GT.AND P2, PT, R3.reuse, RZ, P3 ;  /* 0x000000ff0300720c */ /* 0x040fe20001f44270 */
[-C--:B------:R-:W-:Y:S01]  /*6e90*/  FMUL R116, R116, R121.reuse ;  /* 0x0000007974747220 */ /* 0x080fe20000400000 */
[C---:B------:R-:W-:Y:S01]  /*6ea0*/  ISETP.GT.AND P5, PT, R3.reuse, 0x8, P0 ;  /* 0x000000080300780c */ /* 0x040fe200007a4270 */
[----:B------:R-:W-:Y:S01]  /*6eb0*/  @P1 STG.E.U16 desc[UR36][R8.64], R112 ;  /* 0x0000007008001986 */ /* 0x000fe2000c101524 */
[----:B------:R-:W-:Y:S01]  /*6ec0*/  ISETP.GT.AND P1, PT, R3, 0x8, P3 ;  /* 0x000000080300780c */ /* 0x000fe20001f24270 */
[-C--:B------:R-:W-:Y:S01]  /*6ed0*/  FMUL R117, R117, R121.reuse ;  /* 0x0000007975757220 */ /* 0x080fe20000400000 */
[----:B------:R-:W-:Y:S01]  /*6ee0*/  SHF.L.U64.HI R7, R4, 0x4, R5 ;  /* 0x0000000404077819 */ /* 0x000fe20000010205 */
[-C--:B------:R-:W-:Y:S01]  /*6ef0*/  FMUL R118, R118, R121.reuse ;  /* 0x0000007976767220 */ /* 0x080fe20000400000 */
[----:B------:R-:W-:Y:S01]  /*6f00*/  IADD3 R10, P4, R13, R8, RZ ;  /* 0x000000080d0a7210 */ /* 0x000fe20007f9e0ff */
[----:B------:R-:W-:Y:S01]  /*6f10*/  FMUL R119, R119, R121 ;  /* 0x0000007977777220 */ /* 0x000fe20000400000 */
[----:B------:R-:W-:Y:S01]  /*6f20*/  F2FP.BF16.F32.PACK_AB R113, RZ, R113 ;  /* 0x00000071ff71723e */ /* 0x000fe200000010ff */
[----:B------:R-:W-:Y:S01]  /*6f30*/  FMUL R104, R104, R121 ;  /* 0x0000007968687220 */ /* 0x000fe20000400000 */
[----:B------:R-:W-:Y:S01]  /*6f40*/  F2FP.BF16.F32.PACK_AB R115, RZ, R115 ;  /* 0x00000073ff73723e */ /* 0x000fe200000010ff */
[----:B------:R-:W-:Y:S01]  /*6f50*/  IMAD.X R11, R7, 0x1, R9, P4 ;  /* 0x00000001070b7824 */ /* 0x000fe200020e0609 */
[----:B------:R-:W-:Y:S01]  /*6f60*/  F2FP.BF16.F32.PACK_AB R114, RZ, R114 ;  /* 0x00000072ff72723e */ /* 0x000fe200000010ff */
[----:B------:R-:W-:Y:S01]  /*6f70*/  @P2 STG.E.U16 desc[UR36][R8.64+0x2], R113 ;  /* 0x0000027108002986 */ /* 0x000fe2000c101524 */
[C---:B------:R-:W-:Y:S01]  /*6f80*/  ISETP.GT.AND P2, PT, R6.reuse, 0x8, PT ;  /* 0x000000080600780c */ /* 0x040fe20003f44270 */
[----:B------:R-:W-:Y:S01]  /*6f90*/  IMAD R12, R5, 0xf0, RZ ;  /* 0x000000f0050c7824 */ /* 0x000fe200078e02ff */
[----:B------:R-:W-:Y:S01]  /*6fa0*/  F2FP.BF16.F32.PACK_AB R116, RZ, R116 ;  /* 0x00000074ff74723e */ /* 0x000fe200000010ff */
[----:B------:R-:W-:Y:S01]  /*6fb0*/  @P1 STG.E.U16 desc[UR36][R10.64+0x2], R115 ;  /* 0x000002730a001986 */ /* 0x000fe2000c101524 */
[----:B------:R-:W-:Y:S01]  /*6fc0*/  ISETP.GT.AND P1, PT, R6, 0x9, PT ;  /* 0x000000090600780c */ /* 0x000fe20003f24270 */
[----:B------:R-:W-:Y:S01]  /*6fd0*/  IMAD.WIDE.U32 R20, R4, 0xf0, R10 ;  /* 0x000000f004147825 */ /* 0x000fe200078e000a */
[----:B------:R-:W-:Y:S01]  /*6fe0*/  F2FP.BF16.F32.PACK_AB R117, RZ, R117 ;  /* 0x00000075ff75723e */ /* 0x000fe200000010ff */
[----:B------:R-:W-:Y:S01]  /*6ff0*/  @P5 STG.E.U16 desc[UR36][R10.64], R114 ;  /* 0x000000720a005986 */ /* 0x000fe2000c101524 */
[C---:B------:R-:W-:Y:S01]  /*7000*/  ISETP.GT.AND P5, PT, R3.reuse, RZ, P2 ;  /* 0x000000ff0300720c */ /* 0x040fe200017a4270 */
[----:B------:R-:W-:Y:S01]  /*7010*/  IMAD.IADD R21, R12, 0x1, R21 ;  /* 0x000000010c157824 */ /* 0x000fe200078e0215 */
[----:B------:R-:W-:Y:S01]  /*7020*/  ISETP.GT.AND P4, PT, R3, RZ, P1 ;  /* 0x000000ff0300720c */ /* 0x000fe20000f84270 */
[-C--:B------:R-:W-:Y:S01]  /*7030*/  FMUL R105, R105, R121.reuse ;  /* 0x0000007969697220 */ /* 0x080fe20000400000 */
[----:B------:R-:W-:Y:S01]  /*7040*/  F2FP.BF16.F32.PACK_AB R118, RZ, R118 ;  /* 0x00000076ff76723e */ /* 0x000fe200000010ff */
[----:B------:R-:W-:Y:S01]  /*7050*/  FMUL R106, R106, R121 ;  /* 0x000000796a6a7220 */ /* 0x000fe20000400000 */
[----:B------:R-:W-:Y:S01]  /*7060*/  F2FP.BF16.F32.PACK_AB R119, RZ, R119 ;  /* 0x00000077ff77723e */ /* 0x000fe200000010ff */
[-C--:B------:R-:W-:Y:S01]  /*7070*/  FMUL R107, R107, R121.reuse ;  /* 0x000000796b6b7220 */ /* 0x080fe20000400000 */
[----:B------:R-:W-:Y:S01]  /*7080*/  F2FP.BF16.F32.PACK_AB R104, RZ, R104 ;  /* 0x00000068ff68723e */ /* 0x000fe200000010ff */
[----:B------:R-:W-:Y:S01]  /*7090*/  FMUL R108, R108, R121 ;  /* 0x000000796c6c7220 */ /* 0x000fe20000400000 */
[----:B------:R-:W-:Y:S01]  /*70a0*/  F2FP.BF16.F32.PACK_AB R105, RZ, R105 ;  /* 0x00000069ff69723e */ /* 0x000fe200000010ff */
[-C--:B------:R-:W-:Y:S01]  /*70b0*/  FMUL R109, R109, R121.reuse ;  /* 0x000000796d6d7220 */ /* 0x080fe20000400000 */
[----:B------:R-:W-:Y:S01]  /*70c0*/  PRMT R14, R104, 0x7610, R14 ;  /* 0x00007610680e7816 */ /* 0x000fe2000000000e */
[----:B------:R-:W-:Y:S01]  /*70d0*/  @P5 STG.E.U16 desc[UR36][R8.64+0x10], R116 ;  /* 0x0000107408005986 */ /* 0x000fe2000c101524 */
[C---:B------:R-:W-:Y:S01]  /*70e0*/  ISETP.GT.AND P5, PT, R3.reuse, 0x8, P2 ;  /* 0x000000080300780c */ /* 0x040fe200017a4270 */
[-C--:B------:R-:W-:Y:S01]  /*70f0*/  FMUL R110, R110, R121.reuse ;  /* 0x000000796e6e7220 */ /* 0x080fe20000400000 */
[----:B------:R-:W-:Y:S01]  /*7100*/  F2FP.BF16.F32.PACK_AB R106, RZ, R106 ;  /* 0x0000006aff6a723e */ /* 0x000fe200000010ff */
[----:B------:R-:W-:Y:S01]  /*7110*/  @P4 STG.E.U16 desc[UR36][R8.64+0x12], R117 ;  /* 0x0000127508004986 */ /* 0x000fe2000c101524 */
[----:B------:R-:W-:Y:S01]  /*7120*/  ISETP.GT.AND P4, PT, R3, 0x8, P1 ;  /* 0x000000080300780c */ /* 0x000fe20000f84270 */
[----:B------:R-:W-:Y:S01]  /*7130*/  FMUL R111, R111, R121 ;  /* 0x000000796f6f7220 */ /* 0x000fe20000400000 */
[----:B------:R-:W-:Y:S01]  /*7140*/  F2FP.BF16.F32.PACK_AB R107, RZ, R107 ;  /* 0x0000006bff6b723e */ /* 0x000fe200000010ff */
[-C--:B------:R-:W-:Y:S01]  /*7150*/  FMUL R96, R96, R121.reuse ;  /* 0x0000007960607220 */ /* 0x080fe20000400000 */
[----:B------:R-:W-:Y:S01]  /*7160*/  F2FP.BF16.F32.PACK_AB R108, RZ, R108 ;  /* 0x0000006cff6c723e */ /* 0x000fe200000010ff */
[----:B------:R-:W-:Y:S01]  /*7170*/  FMUL R97, R97, R121 ;  /* 0x0000007961617220 */ /* 0x000fe20000400000 */
[----:B------:R-:W-:Y:S01]  /*7180*/  F2FP.BF16.F32.PACK_AB R109, RZ, R109 ;  /* 0x0000006dff6d723e */ /* 0x000fe200000010ff */
[-C--:B------:R-:W-:Y:S01]  /*7190*/  FMUL R98, R98, R121.reuse ;  /* 0x0000007962627220 */ /* 0x080fe20000400000 */
[----:B------:R-:W-:Y:S01]  /*71a0*/  F2FP.BF16.F32.PACK_AB R110, RZ, R110 ;  /* 0x0000006eff6e723e */ /* 0x000fe200000010ff */
[----:B------:R-:W-:Y:S01]  /*71b0*/  @P5 STG.E.U16 desc[UR36][R10.64+0x10], R118 ;  /* 0x000010760a005986 */ /* 0x000fe2000c101524 */
[----:B------:R-:W-:Y:S01]  /*71c0*/  ISETP.GT.AND P5, PT, R3, 0x80, P0 ;  /* 0x000000800300780c */ /* 0x000fe200007a4270 */
[----:B------:R-:W-:Y:S01]  /*71d0*/  FMUL R99, R99, R121 ;  /* 0x0000007963637220 */ /* 0x000fe20000400000 */
[----:B------:R-:W-:Y:S01]  /*71e0*/  F2FP.BF16.F32.PACK_AB R111, RZ, R111 ;  /* 0x0000006fff6f723e */ /* 0x000fe200000010ff */
[----:B------:R-:W-:Y:S01]  /*71f0*/  @P4 STG.E.U16 desc[UR36][R10.64+0x12], R119 ;  /* 0x000012770a004986 */ /* 0x000fe2000c101524 */
[----:B------:R-:W-:Y:S01]  /*7200*/  ISETP.GT.AND P4, PT, R3, 0x80, P3 ;  /* 0x000000800300780c */ /* 0x000fe20001f84270 */
        /* <DEDUP_REMOVED lines=8> */
[----:B------:R0:W-:Y:S01]  /*7290*/  @P5 STG.E.U16 desc[UR36][R20.64], R14 ;  /* 0x0000000e14005986 */ /* 0x0001e2000c101524 */
[----:B------:R-:W-:Y:S01]  /*72a0*/  IADD3 R104, P5, R13, R20, RZ ;  /* 0x000000140d687210 */ /* 0x000fe20007fbe0ff */
[----:B------:R-:W-:Y:S01]  /*72b0*/  FMUL R90, R90, R121 ;  /* 0x000000795a5a7220 */ /* 0x000fe20000400000 */
[----:B------:R-:W-:Y:S01]  /*72c0*/  F2FP.BF16.F32.PACK_AB R100, RZ, R100 ;  /* 0x00000064ff64723e */ /* 0x000fe200000010ff */
[--C-:B------:R-:W-:Y:S01]  /*72d0*/  @P4 IMAD.MOV.U32 R15, RZ, RZ, R21.reuse ;  /* 0x000000ffff0f4224 */ /* 0x100fe200078e0015 */
[----:B------:R-:W-:Y:S01]  /*72e0*/  F2FP.BF16.F32.PACK_AB R101, RZ, R101 ;  /* 0x00000065ff65723e */ /* 0x000fe200000010ff */
[-C--:B------:R-:W-:Y:S01]  /*72f0*/  FMUL R91, R91, R121.reuse ;  /* 0x000000795b5b7220 */ /* 0x080fe20000400000 */
[----:B------:R-:W-:Y:S01]  /*7300*/  F2FP.BF16.F32.PACK_AB R102, RZ, R102 ;  /* 0x00000066ff66723e */ /* 0x000fe200000010ff */
[----:B------:R-:W-:Y:S01]  /*7310*/  FMUL R92, R92, R121 ;  /* 0x000000795c5c7220 */ /* 0x000fe20000400000 */
[----:B------:R-:W-:Y:S01]  /*7320*/  F2FP.BF16.F32.PACK_AB R103, RZ, R103 ;  /* 0x00000067ff67723e */ /* 0x000fe200000010ff */
[-C--:B------:R-:W-:Y:S01]  /*7330*/  FMUL R93, R93, R121.reuse ;  /* 0x000000795d5d7220 */ /* 0x080fe20000400000 */
[-C--:B------:R-:W-:Y:S01]  /*7340*/  FMUL R94, R94, R121.reuse ;  /* 0x000000795e5e7220 */ /* 0x080fe20000400000 */
[----:B0-----:R-:W-:Y:S01]  /*7350*/  @P4 IMAD.MOV.U32 R14, RZ, RZ, R20 ;  /* 0x000000ffff0e4224 */ /* 0x001fe200078e0014 */
[----:B------:R-:W-:Y:S01]  /*7360*/  F2FP.BF16.F32.PACK_AB R92, RZ, R92 ;  /* 0x0000005cff5c723e */ /* 0x000fe200000010ff */
[----:B------:R-:W-:Y:S01]  /*7370*/  FMUL R95, R95, R121 ;  /* 0x000000795f5f7220 */ /* 0x000fe20000400000 */
[----:B------:R-:W-:Y:S01]  /*7380*/  F2FP.BF16.F32.PACK_AB R93, RZ, R93 ;  /* 0x0000005dff5d723e */ /* 0x000fe200000010ff */
[-C--:B------:R-:W-:Y:S01]  /*7390*/  FMUL R80, R80, R121.reuse ;  /* 0x0000007950507220 */ /* 0x080fe20000400000 */
[----:B------:R0:W-:Y:S01]  /*73a0*/  @P4 STG.E.U16 desc[UR36][R14.64+0x2], R105 ;  /* 0x000002690e004986 */ /* 0x0001e2000c101524 */
        /* <DEDUP_REMOVED lines=9> */
[----:B------:R-:W-:Y:S01]  /*7440*/  FMUL R85, R85, R121 ;  /* 0x0000007955557220 */ /* 0x000fe20000400000 */
[----:B------:R-:W-:Y:S01]  /*7450*/  F2FP.BF16.F32.PACK_AB R83, RZ, R83 ;  /* 0x00000053ff53723e */ /* 0x000fe200000010ff */
[----:B0-----:R-:W-:Y:S01]  /*7460*/  IMAD.X R105, R7, 0x1, R21, P5 ;  /* 0x0000000107697824 */ /* 0x001fe200028e0615 */
[----:B------:R-:W-:Y:S01]  /*7470*/  ISETP.GT.AND P5, PT, R3, 0x88, P3 ;  /* 0x000000880300780c */ /* 0x000fe20001fa4270 */
[-C--:B------:R-:W-:Y:S01]  /*7480*/  FMUL R86, R86, R121.reuse ;  /* 0x0000007956567220 */ /* 0x080fe20000400000 */
[----:B------:R-:W-:Y:S01]  /*7490*/  F2FP.BF16.F32.PACK_AB R82, RZ, R82 ;  /* 0x00000052ff52723e */ /* 0x000fe200000010ff */
[-C--:B------:R-:W-:Y:S01]  /*74a0*/  FMUL R87, R87, R121.reuse ;  /* 0x0000007957577220 */ /* 0x080fe20000400000 */
        /* <DEDUP_REMOVED lines=9> */
[----:B------:R-:W-:Y:S01]  /*7540*/  @P5 IMAD.MOV.U32 R14, RZ, RZ, R104 ;  /* 0x000000ffff0e5224 */ /* 0x000fe200078e0068 */
[----:B------:R-:W-:Y:S01]  /*7550*/  F2FP.BF16.F32.PACK_AB R87, RZ, R87 ;  /* 0x00000057ff57723e */ /* 0x000fe200000010ff */
[----:B------:R-:W-:Y:S01]  /*7560*/  @P5 IMAD.MOV.U32 R15, RZ, RZ, R105 ;  /* 0x000000ffff0f5224 */ /* 0x000fe200078e0069 */
[----:B------:R-:W-:Y:S01]  /*7570*/  F2FP.BF16.F32.PACK_AB R72, RZ, R72 ;  /* 0x00000048ff48723e */ /* 0x000fe200000010ff */
[----:B------:R-:W-:Y:S01]  /*7580*/  FMUL R76, R76, R121 ;  /* 0x000000794c4c7220 */ /* 0x000fe20000400000 */
[----:B------:R-:W-:Y:S01]  /*7590*/  F2FP.BF16.F32.PACK_AB R73, RZ, R73 ;  /* 0x00000049ff49723e */ /* 0x000fe200000010ff */
[-C--:B------:R-:W-:Y:S01]  /*75a0*/  FMUL R77, R77, R121.reuse ;  /* 0x000000794d4d7220 */ /* 0x080fe20000400000 */
[----:B------:R0:W-:Y:S01]  /*75b0*/  @P5 STG.E.U16 desc[UR36][R14.64+0x2], R107 ;  /* 0x0000026b0e005986 */ /* 0x0001e2000c101524 */
        /* <DEDUP_REMOVED lines=11> */
[----:B0-----:R-:W-:-:S02]  /*7670*/  IMAD.SHL.U32 R14, R4, 0x100, RZ ;  /* 0x00000100040e7824 */ /* 0x001fc400078e00ff */
[-C--:B------:R-:W-:Y:S01]  /*7680*/  FMUL R15, R89, R121.reuse ;  /* 0x00000079590f7220 */ /* 0x080fe20000400000 */
[----:B------:R0:W-:Y:S01]  /*7690*/  @P5 STG.E.U16 desc[UR36][R20.64+0x12], R109 ;  /* 0x0000126d14005986 */ /* 0x0001e2000c101524 */
[----:B------:R-:W-:Y:S01]  /*76a0*/  ISETP.GT.AND P5, PT, R3, 0x88, P1 ;  /* 0x000000880300780c */ /* 0x000fe20000fa4270 */
[-C--:B------:R-:W-:Y:S01]  /*76b0*/  FMUL R66, R66, R121.reuse ;  /* 0x0000007942427220 */ /* 0x080fe20000400000 */
[----:B------:R-:W-:Y:S01]  /*76c0*/  F2FP.BF16.F32.PACK_AB R78, RZ, R78 ;  /* 0x0000004eff4e723e */ /* 0x000fe200000010ff */
[----:B------:R-:W-:Y:S01]  /*76d0*/  @P4 STG.E.U16 desc[UR36][R104.64+0x10], R110 ;  /* 0x0000106e68004986 */ /* 0x000fe2000c101524 */
[----:B------:R-:W-:Y:S01]  /*76e0*/  IADD3 R106, P4, R14, R20, RZ ;  /* 0x000000140e6a7210 */ /* 0x000fe20007f9e0ff */
[----:B------:R-:W-:Y:S01]  /*76f0*/  FMUL R67, R67, R121 ;  /* 0x0000007943437220 */ /* 0x000fe20000400000 */
[----:B------:R-:W-:Y:S01]  /*7700*/  F2FP.BF16.F32.PACK_AB R15, RZ, R15 ;  /* 0x0000000fff0f723e */ /* 0x000fe200000010ff */
[----:B------:R-:W-:Y:S01]  /*7710*/  FMUL R68, R68, R121 ;  /* 0x0000007944447220 */ /* 0x000fe20000400000 */
[----:B------:R-:W-:Y:S01]  /*7720*/  F2FP.BF16.F32.PACK_AB R79, RZ, R79 ;  /* 0x0000004fff4f723e */ /* 0x000fe200000010ff */
[-C--:B------:R-:W-:Y:S01]  /*7730*/  FMUL R69, R69, R121.reuse ;  /* 0x0000007945457220 */ /* 0x080fe20000400000 */
[----:B------:R-:W-:Y:S01]  /*7740*/  PRMT R23, R15, 0x7610, R23 ;  /* 0x000076100f177816 */ /* 0x000fe20000000017 */
[-C--:B------:R-:W-:Y:S01]  /*7750*/  FMUL R70, R70, R121.reuse ;  /* 0x0000007946467220 */ /* 0x080fe20000400000 */
[--C-:B0-----:R-:W-:Y:S01]  /*7760*/  SHF.L.U64.HI R20, R4, 0x8, R5.reuse ;  /* 0x0000000804147819 */ /* 0x101fe20000010205 */
[----:B------:R0:W-:Y:S01]  /*7770*/  @P5 STG.E.U16 desc[UR36][R104.64+0x12], R111 ;  /* 0x0000126f68005986 */ /* 0x0001e2000c101524 */
[----:B------:R-:W-:Y:S01]  /*7780*/  ISETP.GT.AND P5, PT, R3, 0x100, P0 ;  /* 0x000001000300780c */ /* 0x000fe200007a4270 */
[-C--:B------:R-:W-:Y:S01]  /*7790*/  FMUL R71, R71, R121.reuse ;  /* 0x0000007947477220 */ /* 0x080fe20000400000 */
[----:B------:R-:W-:Y:S01]  /*77a0*/  PRMT R5, R96, 0x7610, R5 ;  /* 0x0000761060057816 */ /* 0x000fe20000000005 */
[----:B------:R-:W-:Y:S01]  /*77b0*/  IMAD.X R107, R20, 0x1, R21, P4 ;  /* 0x00000001146b7824 */ /* 0x000fe200020e0615 */
        /* <DEDUP_REMOVED lines=9> */
[----:B------:R1:W-:Y:S01]  /*7850*/  @P5 STG.E.U16 desc[UR36][R106.64], R5 ;  /* 0x000000056a005986 */ /* 0x0003e2000c101524 */
[----:B------:R-:W-:Y:S01]  /*7860*/  IADD3 R96, P5, R13, R106, RZ ;  /* 0x0000006a0d607210 */ /* 0x000fe20007fbe0ff */
[----:B------:R-:W-:Y:S01]  /*7870*/  FMUL R61, R61, R121 ;  /* 0x000000793d3d7220 */ /* 0x000fe20000400000 */
[----:B------:R-:W-:Y:S01]  /*7880*/  F2FP.BF16.F32.PACK_AB R68, RZ, R68 ;  /* 0x00000044ff44723e */ /* 0x000fe200000010ff */
[--C-:B0-----:R-:W-:Y:S01]  /*7890*/  @P4 IMAD.MOV.U32 R104, RZ, RZ, R106.reuse ;  /* 0x000000ffff684224 */ /* 0x101fe200078e006a */
[----:B------:R-:W-:Y:S01]  /*78a0*/  F2FP.BF16.F32.PACK_AB R69, RZ, R69 ;  /* 0x00000045ff45723e */ /* 0x000fe200000010ff */
[----:B------:R-:W-:Y:S01]  /*78b0*/  @P4 IMAD.MOV.U32 R105, RZ, RZ, R107 ;  /* 0x000000ffff694224 */ /* 0x000fe200078e006b */
[----:B------:R-:W-:Y:S01]  /*78c0*/  F2FP.BF16.F32.PACK_AB R70, RZ, R70 ;  /* 0x00000046ff46723e */ /* 0x000fe200000010ff */
[----:B------:R-:W-:Y:S01]  /*78d0*/  FMUL R60, R60, R121 ;  /* 0x000000793c3c7220 */ /* 0x000fe20000400000 */
[----:B------:R-:W-:Y:S01]  /*78e0*/  F2FP.BF16.F32.PACK_AB R71, RZ, R71 ;  /* 0x00000047ff47723e */ /* 0x000fe200000010ff */
[-C--:B------:R-:W-:Y:S01]  /*78f0*/  FMUL R62, R62, R121.reuse ;  /* 0x000000793e3e7220 */ /* 0x080fe20000400000 */
[----:B------:R0:W-:Y:S01]  /*7900*/  @P4 STG.E.U16 desc[UR36][R104.64+0x2], R97 ;  /* 0x0000026168004986 */ /* 0x0001e2000c101524 */
[----:B------:R-:W-:Y:S01]  /*7910*/  ISETP.GT.AND P4, PT, R3, 0x108, P0 ;  /* 0x000001080300780c */ /* 0x000fe20000784270 */
[-C--:B-1----:R-:W-:Y:S01]  /*7920*/  FMUL R5, R88, R121.reuse ;  /* 0x0000007958057220 */ /* 0x082fe20000400000 */
[----:B------:R-:W-:Y:S01]  /*7930*/  F2FP.BF16.F32.PACK_AB R56, RZ, R56 ;  /* 0x00000038ff38723e */ /* 0x000fe200000010ff */
[----:B------:R-:W-:Y:S01]  /*7940*/  FMUL R63, R63, R121 ;  /* 0x000000793f3f7220 */ /* 0x000fe20000400000 */
[----:B------:R-:W-:Y:S01]  /*7950*/  F2FP.BF16.F32.PACK_AB R57, RZ, R57 ;  /* 0x00000039ff39723e */ /* 0x000fe200000010ff */
[----:B------:R-:W-:Y:S01]  /*7960*/  FMUL R48, R48, R121 ;  /* 0x0000007930307220 */ /* 0x000fe20000400000 */
[----:B------:R-:W-:Y:S01]  /*7970*/  F2FP.BF16.F32.PACK_AB R5, RZ, R5 ;  /* 0x00000005ff05723e */ /* 0x000fe200000010ff */
[-C--:B------:R-:W-:Y:S01]  /*7980*/  FMUL R49, R49, R121.reuse ;  /* 0x0000007931317220 */ /* 0x080fe20000400000 */
[----:B------:R-:W-:Y:S01]  /*7990*/  F2FP.BF16.F32.PACK_AB R58, RZ, R58 ;  /* 0x0000003aff3a723e */ /* 0x000fe200000010ff */
[-C--:B------:R-:W-:Y:S01]  /*79a0*/  FMUL R50, R50, R121.reuse ;  /* 0x0000007932327220 */ /* 0x080fe20000400000 */
[----:B------:R-:W-:Y:S01]  /*79b0*/  PRMT R21, R5, 0x7610, R21 ;  /* 0x0000761005157816 */ /* 0x000fe20000000015 */
[--C-:B0-----:R-:W-:Y:S01]  /*79c0*/  IMAD.X R97, R7, 0x1, R107.reuse, P5 ;  /* 0x0000000107617824 */ /* 0x101fe200028e066b */
[----:B------:R-:W-:Y:S01]  /*79d0*/  ISETP.GT.AND P5, PT, R3, 0x108, P3 ;  /* 0x000001080300780c */ /* 0x000fe20001fa4270 */
[-C--:B------:R-:W-:Y:S01]  /*79e0*/  FMUL R51, R51, R121.reuse ;  /* 0x0000007933337220 */ /* 0x080fe20000400000 */
[----:B------:R-:W-:Y:S01]  /*79f0*/  F2FP.BF16.F32.PACK_AB R5, RZ, R90 ;  /* 0x0000005aff05723e */ /* 0x000fe200000010ff */
[-C--:B------:R-:W-:Y:S01]  /*7a00*/  FMUL R52, R52, R121.reuse ;  /* 0x0000007934347220 */ /* 0x080fe20000400000 */
[----:B------:R0:W-:Y:S01]  /*7a10*/  @P4 STG.E.U16 desc[UR36][R96.64], R98 ;  /* 0x0000006260004986 */ /* 0x0001e2000c101524 */
[----:B------:R-:W-:Y:S01]  /*7a20*/  ISETP.GT.AND P4, PT, R3, 0x100, P2 ;  /* 0x000001000300780c */ /* 0x000fe20001784270 */
[----:B------:R-:W-:Y:S01]  /*7a30*/  FMUL R53, R53, R121 ;  /* 0x0000007935357220 */ /* 0x000fe20000400000 */
[----:B------:R-:W-:Y:S01]  /*7a40*/  F2FP.BF16.F32.PACK_AB R59, RZ, R59 ;  /* 0x0000003bff3b723e */ /* 0x000fe200000010ff */
[----:B------:R-:W-:Y:S01]  /*7a50*/  FMUL R54, R54, R121 ;  /* 0x0000007936367220 */ /* 0x000fe20000400000 */
[----:B------:R-:W-:Y:S01]  /*7a60*/  F2FP.BF16.F32.PACK_AB R61, RZ, R61 ;  /* 0x0000003dff3d723e */ /* 0x000fe200000010ff */
[-C--:B------:R-:W-:Y:S01]  /*7a70*/  FMUL R55, R55, R121.reuse ;  /* 0x0000007937377220 */ /* 0x080fe20000400000 */
[----:B------:R-:W-:Y:S01]  /*7a80*/  F2FP.BF16.F32.PACK_AB R60, RZ, R60 ;  /* 0x0000003cff3c723e */ /* 0x000fe200000010ff */
[-C--:B------:R-:W-:Y:S01]  /*7a90*/  FMUL R40, R40, R121.reuse ;  /* 0x0000007928287220 */ /* 0x080fe20000400000 */
[----:B------:R1:W-:Y:S01]  /*7aa0*/  @P5 STG.E.U16 desc[UR36][R96.64+0x2], R99 ;  /* 0x0000026360005986 */ /* 0x0003e2000c101524 */
[----:B------:R-:W-:Y:S01]  /*7ab0*/  ISETP.GT.AND P5, PT, R3, 0x100, P1 ;  /* 0x000001000300780c */ /* 0x000fe20000fa4270 */
[-C--:B------:R-:W-:Y:S01]  /*7ac0*/  FMUL R41, R41, R121.reuse ;  /* 0x0000007929297220 */ /* 0x080fe20000400000 */
[----:B------:R-:W-:Y:S01]  /*7ad0*/  F2FP.BF16.F32.PACK_AB R62, RZ, R62 ;  /* 0x0000003eff3e723e */ /* 0x000fe200000010ff */
[----:B------:R-:W-:Y:S01]  /*7ae0*/  FMUL R42, R42, R121 ;  /* 0x000000792a2a7220 */ /* 0x000fe20000400000 */
[--C-:B0-----:R-:W-:Y:S01]  /*7af0*/  @P4 IMAD.MOV.U32 R98, RZ, RZ, R106.reuse ;  /* 0x000000ffff624224 */ /* 0x101fe200078e006a */
[----:B------:R-:W-:Y:S01]  /*7b00*/  F2FP.BF16.F32.PACK_AB R63, RZ, R63 ;  /* 0x0000003fff3f723e */ /* 0x000fe200000010ff */
[-C--:B------:R-:W-:Y:S01]  /*7b10*/  FMUL R43, R43, R121.reuse ;  /* 0x000000792b2b7220 */ /* 0x080fe20000400000 */
[----:B------:R-:W-:Y:S01]  /*7b20*/  F2FP.BF16.F32.PACK_AB R48, RZ, R48 ;  /* 0x00000030ff30723e */ /* 0x000fe200000010ff */
[----:B------:R-:W-:Y:S01]  /*7b30*/  FMUL R44, R44, R121 ;  /* 0x000000792c2c7220 */ /* 0x000fe20000400000 */
[----:B------:R-:W-:Y:S01]  /*7b40*/  F2FP.BF16.F32.PACK_AB R49, RZ, R49 ;  /* 0x00000031ff31723e */ /* 0x000fe200000010ff */
[-C--:B------:R-:W-:Y:S01]  /*7b50*/  FMUL R45, R45, R121.reuse ;  /* 0x000000792d2d7220 */ /* 0x080fe20000400000 */
[--C-:B-1----:R-:W-:Y:S01]  /*7b60*/  @P4 IMAD.MOV.U32 R99, RZ, RZ, R107.reuse ;  /* 0x000000ffff634224 */ /* 0x102fe200078e006b */
        /* <DEDUP_REMOVED lines=16> */
[----:B0-----:R-:W-:Y:S01]  /*7c70*/  @P5 IMAD.MOV.U32 R98, RZ, RZ, R106 ;  /* 0x000000ffff625224 */ /* 0x001fe200078e006a */
[----:B------:R-:W-:Y:S01]  /*7c80*/  F2FP.BF16.F32.PACK_AB R41, RZ, R41 ;  /* 0x00000029ff29723e */ /* 0x000fe200000010ff */
[--C-:B------:R-:W-:Y:S01]  /*7c90*/  @P5 IMAD.MOV.U32 R99, RZ, RZ, R107.reuse ;  /* 0x000000ffff635224 */ /* 0x100fe200078e006b */
[----:B------:R-:W-:Y:S01]  /*7ca0*/  F2FP.BF16.F32.PACK_AB R42, RZ, R42 ;  /* 0x0000002aff2a723e */ /* 0x000fe200000010ff */
[----:B------:R-:W-:Y:S01]  /*7cb0*/  FMUL R37, R37, R121 ;  /* 0x0000007925257220 */ /* 0x000fe20000400000 */
[----:B------:R-:W-:Y:S01]  /*7cc0*/  F2FP.BF16.F32.PACK_AB R43, RZ, R43 ;  /* 0x0000002bff2b723e */ /* 0x000fe200000010ff */
[-C--:B------:R-:W-:Y:S01]  /*7cd0*/  FMUL R38, R38, R121.reuse ;  /* 0x0000007926267220 */ /* 0x080fe20000400000 */
[----:B------:R-:W-:Y:S01]  /*7ce0*/  @P5 STG.E.U16 desc[UR36][R98.64+0x12], R101 ;  /* 0x0000126562005986 */ /* 0x000fe2000c101524 */
[----:B------:R-:W-:Y:S01]  /*7cf0*/  ISETP.GT.AND P5, PT, R3, 0x108, P1 ;  /* 0x000001080300780c */ /* 0x000fe20000fa4270 */
[-C--:B------:R-:W-:Y:S01]  /*7d00*/  FMUL R39, R39, R121.reuse ;  /* 0x0000007927277220 */ /* 0x080fe20000400000 */
[----:B------:R-:W-:Y:S01]  /*7d10*/  F2FP.BF16.F32.PACK_AB R44, RZ, R44 ;  /* 0x0000002cff2c723e */ /* 0x000fe200000010ff */
[----:B------:R-:W-:Y:S01]  /*7d20*/  @P4 STG.E.U16 desc[UR36][R96.64+0x10], R102 ;  /* 0x0000106660004986 */ /* 0x000fe2000c101524 */
[----:B------:R-:W-:Y:S01]  /*7d30*/  IADD3 R88, P4, R14, R106, RZ ;  /* 0x0000006a0e587210 */ /* 0x000fe20007f9e0ff */
[----:B------:R-:W-:Y:S01]  /*7d40*/  FMUL R24, R24, R121 ;  /* 0x0000007918187220 */ /* 0x000fe20000400000 */
[----:B------:R-:W-:Y:S01]  /*7d50*/  F2FP.BF16.F32.PACK_AB R45, RZ, R45 ;  /* 0x0000002dff2d723e */ /* 0x000fe200000010ff */
[-C--:B------:R-:W-:Y:S01]  /*7d60*/  FMUL R25, R25, R121.reuse ;  /* 0x0000007919197220 */ /* 0x080fe20000400000 */
[----:B------:R-:W-:Y:S01]  /*7d70*/  F2FP.BF16.F32.PACK_AB R46, RZ, R46 ;  /* 0x0000002eff2e723e */ /* 0x000fe200000010ff */
[----:B------:R-:W-:Y:S01]  /*7d80*/  IMAD.X R89, R20, 0x1, R107, P4 ;  /* 0x0000000114597824 */ /* 0x000fe200020e066b */
[C---:B------:R-:W-:Y:S01]  /*7d90*/  ISETP.GT.AND P4, PT, R3.reuse, 0x180, P3 ;  /* 0x000001800300780c */ /* 0x040fe20001f84270 */
[-C--:B------:R-:W-:Y:S01]  /*7da0*/  FMUL R26, R26, R121.reuse ;  /* 0x000000791a1a7220 */ /* 0x080fe20000400000 */
[C---:B------:R-:W-:Y:S01]  /*7db0*/  ISETP.GT.AND P3, PT, R3.reuse, 0x188, P3 ;  /* 0x000001880300780c */ /* 0x040fe20001f64270 */
[----:B------:R-:W-:Y:S01]  /*7dc0*/  @P5 STG.E.U16 desc[UR36][R96.64+0x12], R103 ;  /* 0x0000126760005986 */ /* 0x000fe2000c101524 */
[----:B------:R-:W-:Y:S01]  /*7dd0*/  ISETP.GT.AND P5, PT, R3, 0x180, P0 ;  /* 0x000001800300780c */ /* 0x000fe200007a4270 */
[-C--:B------:R-:W-:Y:S01]  /*7de0*/  FMUL R27, R27, R121.reuse ;  /* 0x000000791b1b7220 */ /* 0x080fe20000400000 */
[----:B------:R-:W-:Y:S01]  /*7df0*/  ISETP.GT.AND P0, PT, R3, 0x188, P0 ;  /* 0x000001880300780c */ /* 0x000fe20000704270 */
[----:B------:R-:W-:Y:S01]  /*7e00*/  FMUL R28, R28, R121 ;  /* 0x000000791c1c7220 */ /* 0x000fe20000400000 */
[----:B------:R-:W-:Y:S01]  /*7e10*/  F2FP.BF16.F32.PACK_AB R47, RZ, R47 ;  /* 0x0000002fff2f723e */ /* 0x000fe200000010ff */
[-C--:B------:R-:W-:Y:S01]  /*7e20*/  FMUL R29, R29, R121.reuse ;  /* 0x000000791d1d7220 */ /* 0x080fe20000400000 */
[----:B------:R-:W-:Y:S01]  /*7e30*/  F2FP.BF16.F32.PACK_AB R32, RZ, R32 ;  /* 0x00000020ff20723e */ /* 0x000fe200000010ff */
[----:B------:R-:W-:Y:S01]  /*7e40*/  FMUL R30, R30, R121 ;  /* 0x000000791e1e7220 */ /* 0x000fe20000400000 */
[----:B------:R-:W-:Y:S01]  /*7e50*/  F2FP.BF16.F32.PACK_AB R33, RZ, R33 ;  /* 0x00000021ff21723e */ /* 0x000fe200000010ff */
[----:B------:R-:W-:Y:S01]  /*7e60*/  FMUL R31, R31, R121 ;  /* 0x000000791f1f7220 */ /* 0x000fe20000400000 */
[----:B------:R-:W-:-:S02]  /*7e70*/  F2FP.BF16.F32.PACK_AB R34, RZ, R34 ;  /* 0x00000022ff22723e */ /* 0x000fc400000010ff */
[----:B------:R-:W-:Y:S01]  /*7e80*/  F2FP.BF16.F32.PACK_AB R35, RZ, R35 ;  /* 0x00000023ff23723e */ /* 0x000fe200000010ff */
[----:B------:R-:W-:Y:S01]  /*7e90*/  @P5 STG.E.U16 desc[UR36][R88.64], R21 ;  /* 0x0000001558005986 */ /* 0x000fe2000c101524 */
[----:B------:R-:W-:Y:S02]  /*7ea0*/  IADD3 R90, P5, R13, R88, RZ ;  /* 0x000000580d5a7210 */ /* 0x000fe40007fbe0ff */
[----:B------:R-:W-:Y:S01]  /*7eb0*/  F2FP.BF16.F32.PACK_AB R36, RZ, R36 ;  /* 0x00000024ff24723e */ /* 0x000fe200000010ff */
[----:B------:R-:W-:Y:S01]  /*7ec0*/  @P4 STG.E.U16 desc[UR36][R88.64+0x2], R23 ;  /* 0x0000021758004986 */ /* 0x000fe2000c101524 */
[----:B------:R-:W-:Y:S01]  /*7ed0*/  ISETP.GT.AND P4, PT, R3, 0x180, P2 ;  /* 0x000001800300780c */ /* 0x000fe20001784270 */
[----:B------:R-:W-:Y:S01]  /*7ee0*/  IMAD.X R91, R7, 0x1, R89, P5 ;  /* 0x00000001075b7824 */ /* 0x000fe200028e0659 */
[----:B------:R-:W-:Y:S02]  /*7ef0*/  ISETP.GT.AND P2, PT, R3, 0x188, P2 ;  /* 0x000001880300780c */ /* 0x000fe40001744270 */
[----:B------:R-:W-:-:S02]  /*7f00*/  F2FP.BF16.F32.PACK_AB R37, RZ, R37 ;  /* 0x00000025ff25723e */ /* 0x000fc400000010ff */
[----:B------:R0:W-:Y:S01]  /*7f10*/  @P0 STG.E.U16 desc[UR36][R90.64], R5 ;  /* 0x000000055a000986 */ /* 0x0001e2000c101524 */
[C---:B------:R-:W-:Y:S02]  /*7f20*/  ISETP.GT.AND P0, PT, R3.reuse, 0x180, P1 ;  /* 0x000001800300780c */ /* 0x040fe40000f04270 */
[C---:B------:R-:W-:Y:S01]  /*7f30*/  ISETP.GT.AND P1, PT, R3.reuse, 0x188, P1 ;  /* 0x000001880300780c */ /* 0x040fe20000f24270 */
[----:B------:R1:W-:Y:S01]  /*7f40*/  @P3 STG.E.U16 desc[UR36][R90.64+0x2], R15 ;  /* 0x0000020f5a003986 */ /* 0x0003e2000c101524 */
[----:B------:R-:W-:Y:S02]  /*7f50*/  ISETP.GT.AND P3, PT, R6, 0x11, PT ;  /* 0x000000110600780c */ /* 0x000fe40003f64270 */
[----:B------:R-:W-:Y:S01]  /*7f60*/  F2FP.BF16.F32.PACK_AB R38, RZ, R38 ;  /* 0x00000026ff26723e */ /* 0x000fe200000010ff */
[----:B------:R-:W-:Y:S01]  /*7f70*/  @P4 STG.E.U16 desc[UR36][R88.64+0x10], R92 ;  /* 0x0000105c58004986 */ /* 0x000fe2000c101524 */
[----:B------:R-:W-:Y:S02]  /*7f80*/  ISETP.GT.AND P4, PT, R3, RZ, P3 ;  /* 0x000000ff0300720c */ /* 0x000fe40001f84270 */
[----:B------:R-:W-:-:S02]  /*7f90*/  F2FP.BF16.F32.PACK_AB R39, RZ, R39 ;  /* 0x00000027ff27723e */ /* 0x000fc400000010ff */
[----:B0-----:R-:W-:Y:S01]  /*7fa0*/  PRMT R5, R74, 0x7610, R5 ;  /* 0x000076104a057816 */ /* 0x001fe20000000005 */
[----:B------:R0:W-:Y:S01]  /*7fb0*/  @P0 STG.E.U16 desc[UR36][R88.64+0x12], R93 ;  /* 0x0000125d58000986 */ /* 0x0001e2000c101524 */
[----:B------:R-:W-:Y:S02]  /*7fc0*/  F2FP.BF16.F32.PACK_AB R24, RZ, R24 ;  /* 0x00000018ff18723e */ /* 0x000fe400000010ff */
[----:B-1----:R-:W-:Y:S02]  /*7fd0*/  PRMT R15, R66, 0x7610, R15 ;  /* 0x00007610420f7816 */ /* 0x002fe4000000000f */
[----:B------:R-:W-:Y:S02]  /*7fe0*/  F2FP.BF16.F32.PACK_AB R25, RZ, R25 ;  /* 0x00000019ff19723e */ /* 0x000fe400000010ff */
[----:B------:R-:W-:Y:S02]  /*7ff0*/  F2FP.BF16.F32.PACK_AB R26, RZ, R26 ;  /* 0x0000001aff1a723e */ /* 0x000fe400000010ff */
[----:B------:R-:W-:-:S02]  /*8000*/  F2FP.BF16.F32.PACK_AB R27, RZ, R27 ;  /* 0x0000001bff1b723e */ /* 0x000fc400000010ff */
[----:B------:R-:W-:Y:S01]  /*8010*/  F2FP.BF16.F32.PACK_AB R28, RZ, R28 ;  /* 0x0000001cff1c723e */ /* 0x000fe200000010ff */
[----:B0-----:R-:W-:Y:S01]  /*8020*/  @P2 IMAD.MOV.U32 R88, RZ, RZ, R90 ;  /* 0x000000ffff582224 */ /* 0x001fe200078e005a */
[----:B------:R-:W-:Y:S01]  /*8030*/  F2FP.BF16.F32.PACK_AB R29, RZ, R29 ;  /* 0x0000001dff1d723e */ /* 0x000fe200000010ff */
[----:B------:R-:W-:Y:S01]  /*8040*/  @P2 IMAD.MOV.U32 R89, RZ, RZ, R91 ;  /* 0x000000ffff592224 */ /* 0x000fe200078e005b */
[----:B------:R-:W-:Y:S02]  /*8050*/  F2FP.BF16.F32.PACK_AB R30, RZ, R30 ;  /* 0x0000001eff1e723e */ /* 0x000fe400000010ff */
[----:B------:R-:W-:Y:S02]  /*8060*/  F2FP.BF16.F32.PACK_AB R31, RZ, R31 ;  /* 0x0000001fff1f723e */ /* 0x000fe400000010ff */
[----:B------:R-:W-:Y:S01]  /*8070*/  @P2 STG.E.U16 desc[UR36][R88.64+0x10], R94 ;  /* 0x0000105e58002986 */ /* 0x000fe2000c101524 */
[----:B------:R-:W-:-:S03]  /*8080*/  ISETP.GT.AND P2, PT, R6, 0x10, PT ;  /* 0x000000100600780c */ /* 0x000fc60003f44270 */
[----:B------:R-:W-:Y:S01]  /*8090*/  @P1 STG.E.U16 desc[UR36][R90.64+0x12], R95 ;  /* 0x0000125f5a001986 */ /* 0x000fe2000c101524 */
[C---:B------:R-:W-:Y:S02]  /*80a0*/  ISETP.GT.AND P0, PT, R3.reuse, RZ, P2 ;  /* 0x000000ff0300720c */ /* 0x040fe40001704270 */
[C---:B------:R-:W-:Y:S01]  /*80b0*/  ISETP.GT.AND P1, PT, R3.reuse, 0x8, P3 ;  /* 0x000000080300780c */ /* 0x040fe20001f24270 */
[----:B------:R-:W-:Y:S01]  /*80c0*/  @P4 STG.E.U16 desc[UR36][R8.64+0x22], R81 ;  /* 0x0000225108004986 */ /* 0x000fe2000c101524 */
[----:B------:R-:W-:-:S09]  /*80d0*/  ISETP.GT.AND P5, PT, R3, 0x8, P2 ;  /* 0x000000080300780c */ /* 0x000fd200017a4270 */
[----:B------:R0:W-:Y:S01]  /*80e0*/  @P0 STG.E.U16 desc[UR36][R8.64+0x20], R80 ;  /* 0x0000205008000986 */ /* 0x0001e2000c101524 */
[----:B------:R-:W-:-:S03]  /*80f0*/  ISETP.GT.AND P0, PT, R6, 0x18, PT ;  /* 0x000000180600780c */ /* 0x000fc60003f04270 */
[----:B------:R-:W-:Y:S01]  /*8100*/  @P1 STG.E.U16 desc[UR36][R10.64+0x22], R83 ;  /* 0x000022530a001986 */ /* 0x000fe2000c101524 */
[----:B------:R-:W-:-:S03]  /*8110*/  ISETP.GT.AND P1, PT, R6, 0x19, PT ;  /* 0x000000190600780c */ /* 0x000fc60003f24270 */
[----:B------:R-:W-:Y:S01]  /*8120*/  @P5 STG.E.U16 desc[UR36][R10.64+0x20], R82 ;  /* 0x000020520a005986 */ /* 0x000fe2000c101524 */
[C---:B------:R-:W-:Y:S02]  /*8130*/  ISETP.GT.AND P5, PT, R3.reuse, RZ, P0 ;  /* 0x000000ff0300720c */ /* 0x040fe400007a4270 */
[----:B------:R-:W-:Y:S01]  /*8140*/  ISETP.GT.AND P4, PT, R3, RZ, P1 ;  /* 0x000000ff0300720c */ /* 0x000fe20000f84270 */
[----:B0-----:R-:W-:Y:S01]  /*8150*/  IMAD.WIDE.U32 R80, R4, 0xf0, R10 ;  /* 0x000000f004507825 */ /* 0x001fe200078e000a */
[----:B------:R-:W-:-:S03]  /*8160*/  PRMT R4, R72, 0x7610, R4 ;  /* 0x0000761048047816 */ /* 0x000fc60000000004 */
[----:B------:R-:W-:Y:S01]  /*8170*/  IMAD.IADD R81, R12, 0x1, R81 ;  /* 0x000000010c517824 */ /* 0x000fe200078e0251 */
[----:B------:R-:W-:-:S05]  /*8180*/  PRMT R12, R64, 0x7610, R12 ;  /* 0x00007610400c7816 */ /* 0x000fca000000000c */
[----:B------:R-:W-:Y:S01]  /*8190*/  @P5 STG.E.U16 desc[UR36][R8.64+0x30], R84 ;  /* 0x0000305408005986 */ /* 0x000fe2000c101524 */
[----:B------:R-:W-:-:S03]  /*81a0*/  ISETP.GT.AND P5, PT, R3, 0x8, P0 ;  /* 0x000000080300780c */ /* 0x000fc600007a4270 */
[----:B------:R-:W-:Y:S01]  /*81b0*/  @P4 STG.E.U16 desc[UR36][R8.64+0x32], R85 ;  /* 0x0000325508004986 */ /* 0x000fe2000c101524 */
[----:B------:R-:W-:-:S09]  /*81c0*/  ISETP.GT.AND P4, PT, R3, 0x8, P1 ;  /* 0x000000080300780c */ /* 0x000fd20000f84270 */
[----:B------:R-:W-:Y:S01]  /*81d0*/  @P5 STG.E.U16 desc[UR36][R10.64+0x30], R86 ;  /* 0x000030560a005986 */ /* 0x000fe2000c101524 */
[----:B------:R-:W-:-:S03]  /*81e0*/  ISETP.GT.AND P5, PT, R3, 0x80, P3 ;  /* 0x000000800300780c */ /* 0x000fc60001fa4270 */
[----:B------:R-:W-:Y:S01]  /*81f0*/  @P4 STG.E.U16 desc[UR36][R10.64+0x32], R87 ;  /* 0x000032570a004986 */ /* 0x000fe2000c101524 */
[----:B------:R-:W-:-:S09]  /*8200*/  ISETP.GT.AND P4, PT, R3, 0x80, P2 ;  /* 0x000000800300780c */ /* 0x000fd20001784270 */
[----:B------:R0:W-:Y:S01]  /*8210*/  @P5 STG.E.U16 desc[UR36][R80.64+0x22], R73 ;  /* 0x0000224950005986 */ /* 0x0001e2000c101524 */
[----:B------:R-:W-:-:S03]  /*8220*/  IADD3 R72, P5, R13, R80, RZ ;  /* 0x000000500d487210 */ /* 0x000fc60007fbe0ff */
[----:B------:R1:W-:Y:S01]  /*8230*/  @P4 STG.E.U16 desc[UR36][R80.64+0x20], R4 ;  /* 0x0000200450004986 */ /* 0x0003e2000c101524 */
[----:B------:R-:W-:Y:S01]  /*8240*/  ISETP.GT.AND P4, PT, R3, 0x88, P2 ;  /* 0x000000880300780c */ /* 0x000fe20001784270 */
[----:B0-----:R-:W-:Y:S01]  /*8250*/  IMAD.X R73, R7, 0x1, R81, P5 ;  /* 0x0000000107497824 */ /* 0x001fe200028e0651 */
[----:B------:R-:W-:-:S11]  /*8260*/  ISETP.GT.AND P5, PT, R3, 0x88, P3 ;  /* 0x000000880300780c */ /* 0x000fd60001fa4270 */
[----:B------:R0:W-:Y:S01]  /*8270*/  @P4 STG.E.U16 desc[UR36][R72.64+0x20], R5 ;  /* 0x0000200548004986 */ /* 0x0001e2000c101524 */
[----:B-1----:R-:W-:-:S03]  /*8280*/  IADD3 R4, P4, R14, R80, RZ ;  /* 0x000000500e047210 */ /* 0x002fc60007f9e0ff */
[----:B------:R1:W-:Y:S02]  /*8290*/  @P5 STG.E.U16 desc[UR36][R72.64+0x22], R75 ;  /* 0x0000224b48005986 */ /* 0x0003e4000c101524 */
[----:B0-----:R-:W-:Y:S01]  /*82a0*/  IMAD.X R5, R20, 0x1, R81, P4 ;  /* 0x0000000114057824 */ /* 0x001fe200020e0651 */
[----:B------:R-:W-:-:S04]  /*82b0*/  IADD3 R74, P4, P5, R13, R4, R14 ;  /* 0x000000040d4a7210 */ /* 0x000fc80007d9e00e */
[----:B-1----:R-:W-:Y:S02]  /*82c0*/  IADD3.X R75, R7, R5, R20, P4, P5 ;  /* 0x00000005074b7210 */ /* 0x002fe400027ea414 */
[C---:B------:R-:W-:Y:S02]  /*82d0*/  ISETP.GT.AND P4, PT, R3.reuse, 0x80, P0 ;  /* 0x000000800300780c */ /* 0x040fe40000784270 */
[----:B------:R-:W-:-:S11]  /*82e0*/  ISETP.GT.AND P5, PT, R3, 0x80, P1 ;  /* 0x000000800300780c */ /* 0x000fd60000fa4270 */
        /* <DEDUP_REMOVED lines=9> */
[----:B------:R-:W-:-:S03]  /*8380*/  ISETP.GT.AND P4, PT, R3, 0x108, P2 ;  /* 0x000001080300780c */ /* 0x000fc60001784270 */
[----:B------:R1:W-:Y:S01]  /*8390*/  @P5 STG.E.U16 desc[UR36][R4.64+0x22], R65 ;  /* 0x0000224104005986 */ /* 0x0003e2000c101524 */
[----:B------:R-:W-:Y:S02]  /*83a0*/  IADD3 R64, P5, R13, R4, RZ ;  /* 0x000000040d407210 */ /* 0x000fe40007fbe0ff */
[----:B0-----:R-:W-:-:S03]  /*83b0*/  F2FP.BF16.F32.PACK_AB R12, RZ, R67 ;  /* 0x00000043ff0c723e */ /* 0x001fc600000010ff */
[----:B-1----:R-:W-:Y:S01]  /*83c0*/  IMAD.X R65, R7, 0x1, R5, P5 ;  /* 0x0000000107417824 */ /* 0x002fe200028e0605 */
[----:B------:R-:W-:-:S04]  /*83d0*/  ISETP.GT.AND P5, PT, R3, 0x108, P3 ;  /* 0x000001080300780c */ /* 0x000fc80001fa4270 */
[----:B------:R0:W-:Y:S01]  /*83e0*/  @P4 STG.E.U16 desc[UR36][R64.64+0x20], R15 ;  /* 0x0000200f40004986 */ /* 0x0001e2000c101524 */
[----:B------:R-:W-:-:S05]  /*83f0*/  IADD3 R66, P4, R4, R13, RZ ;  /* 0x0000000d04427210 */ /* 0x000fca0007f9e0ff */
[----:B------:R-:W-:Y:S01]  /*8400*/  IMAD.X R67, R5, 0x1, R7, P4 ;  /* 0x0000000105437824 */ /* 0x000fe200020e0607 */
[----:B------:R-:W-:-:S04]  /*8410*/  ISETP.GT.AND P4, PT, R3, 0x100, P0 ;  /* 0x000001000300780c */ /* 0x000fc80000784270 */
[----:B------:R1:W-:Y:S01]  /*8420*/  @P5 STG.E.U16 desc[UR36][R66.64+0x22], R12 ;  /* 0x0000220c42005986 */ /* 0x0003e2000c101524 */
[----:B------:R-:W-:-:S08]  /*8430*/  ISETP.GT.AND P5, PT, R3, 0x100, P1 ;  /* 0x000001000300780c */ /* 0x000fd00000fa4270 */
[----:B------:R2:W-:Y:S01]  /*8440*/  @P4 STG.E.U16 desc[UR36][R4.64+0x30], R68 ;  /* 0x0000304404004986 */ /* 0x0005e2000c101524 */
[----:B------:R-:W-:-:S04]  /*8450*/  ISETP.GT.AND P4, PT, R3, 0x108, P0 ;  /* 0x000001080300780c */ /* 0x000fc80000784270 */
[----:B------:R2:W-:Y:S01]  /*8460*/  @P5 STG.E.U16 desc[UR36][R4.64+0x32], R69 ;  /* 0x0000324504005986 */ /* 0x0005e2000c101524 */
[----:B------:R-:W-:-:S08]  /*8470*/  ISETP.GT.AND P5, PT, R3, 0x108, P1 ;  /* 0x000001080300780c */ /* 0x000fd00000fa4270 */
[----:B------:R2:W-:Y:S01]  /*8480*/  @P4 STG.E.U16 desc[UR36][R64.64+0x30], R70 ;  /* 0x0000304640004986 */ /* 0x0005e2000c101524 */
[C---:B------:R-:W-:Y:S02]  /*8490*/  ISETP.GT.AND P4, PT, R3.reuse, 0x180, P2 ;  /* 0x000001800300780c */ /* 0x040fe40001784270 */
[----:B------:R-:W-:Y:S02]  /*84a0*/  ISETP.GT.AND P2, PT, R3, 0x188, P2 ;  /* 0x000001880300780c */ /* 0x000fe40001744270 */
[----:B------:R2:W-:Y:S01]  /*84b0*/  @P5 STG.E.U16 desc[UR36][R64.64+0x32], R71 ;  /* 0x0000324740005986 */ /* 0x0005e2000c101524 */
[----:B------:R-:W-:-:S05]  /*84c0*/  IADD3 R14, P5, R14, R4, RZ ;  /* 0x000000040e0e7210 */ /* 0x000fca0007fbe0ff */
[----:B0-----:R-:W-:Y:S01]  /*84d0*/  IMAD.X R15, R20, 0x1, R5, P5 ;  /* 0x00000001140f7824 */ /* 0x001fe200028e0605 */
[----:B-1----:R-:W-:-:S04]  /*84e0*/  IADD3 R12, P5, R13, R14, RZ ;  /* 0x0000000e0d0c7210 */ /* 0x002fc80007fbe0ff */
[----:B------:R2:W-:Y:S01]  /*84f0*/  @P4 STG.E.U16 desc[UR36][R14.64+0x20], R56 ;  /* 0x000020380e004986 */ /* 0x0005e2000c101524 */
[----:B------:R-:W-:Y:S01]  /*8500*/  ISETP.GT.AND P4, PT, R3, 0x180, P3 ;  /* 0x000001800300780c */ /* 0x000fe20001f84270 */
[----:B------:R-:W-:Y:S01]  /*8510*/  IMAD.X R13, R7, 0x1, R15, P5 ;  /* 0x00000001070d7824 */ /* 0x000fe200028e060f */
[----:B------:R-:W-:-:S11]  /*8520*/  ISETP.GT.AND P3, PT, R3, 0x188, P3 ;  /* 0x000001880300780c */ /* 0x000fd60001f64270 */
[----:B------:R2:W-:Y:S01]  /*8530*/  @P4 STG.E.U16 desc[UR36][R14.64+0x22], R57 ;  /* 0x000022390e004986 */ /* 0x0005e2000c101524 */
[C---:B------:R-:W-:Y:S02]  /*8540*/  ISETP.GT.AND P4, PT, R3.reuse, 0x180, P0 ;  /* 0x000001800300780c */ /* 0x040fe40000784270 */
[C---:B------:R-:W-:Y:S01]  /*8550*/  ISETP.GT.AND P0, PT, R3.reuse, 0x188, P0 ;  /* 0x000001880300780c */ /* 0x040fe20000704270 */
[----:B------:R2:W-:Y:S01]  /*8560*/  @P2 STG.E.U16 desc[UR36][R12.64+0x20], R58 ;  /* 0x0000203a0c002986 */ /* 0x0005e2000c101524 */
[C---:B------:R-:W-:Y:S02]  /*8570*/  ISETP.GT.AND P2, PT, R3.reuse, 0x180, P1 ;  /* 0x000001800300780c */ /* 0x040fe40000f44270 */
[----:B------:R-:W-:Y:S01]  /*8580*/  ISETP.GT.AND P1, PT, R3, 0x188, P1 ;  /* 0x000001880300780c */ /* 0x000fe20000f24270 */
[----:B------:R2:W-:Y:S01]  /*8590*/  @P3 STG.E.U16 desc[UR36][R74.64+0x22], R59 ;  /* 0x0000223b4a003986 */ /* 0x0005e2000c101524 */
[----:B------:R-:W-:-:S04]  /*85a0*/  ISETP.GT.AND P3, PT, R6, 0x21, PT ;  /* 0x000000210600780c */ /* 0x000fc80003f64270 */
[----:B------:R-:W-:Y:S01]  /*85b0*/  ISETP.GT.AND P5, PT, R3, 0x8, P3 ;  /* 0x000000080300780c */ /* 0x000fe20001fa4270 */
[----:B------:R2:W-:Y:S04]  /*85c0*/  @P4 STG.E.U16 desc[UR36][R14.64+0x30], R60 ;  /* 0x0000303c0e004986 */ /* 0x0005e8000c101524 */
[----:B------:R2:W-:Y:S01]  /*85d0*/  @P2 STG.E.U16 desc[UR36][R14.64+0x32], R61 ;  /* 0x0000323d0e002986 */ /* 0x0005e2000c101524 */
[----:B------:R-:W-:-:S03]  /*85e0*/  ISETP.GT.AND P2, PT, R6, 0x20, PT ;  /* 0x000000200600780c */ /* 0x000fc60003f44270 */
[----:B------:R2:W-:Y:S01]  /*85f0*/  @P0 STG.E.U16 desc[UR36][R12.64+0x30], R62 ;  /* 0x0000303e0c000986 */ /* 0x0005e2000c101524 */
[C---:B------:R-:W-:Y:S02]  /*8600*/  ISETP.GT.AND P0, PT, R3.reuse, RZ, P2 ;  /* 0x000000ff0300720c */ /* 0x040fe40001704270 */
[C---:B------:R-:W-:Y:S01]  /*8610*/  ISETP.GT.AND P4, PT, R3.reuse, 0x8, P2 ;  /* 0x000000080300780c */ /* 0x040fe20001784270 */
[----:B------:R2:W-:Y:S01]  /*8620*/  @P1 STG.E.U16 desc[UR36][R12.64+0x32], R63 ;  /* 0x0000323f0c001986 */ /* 0x0005e2000c101524 */
[----:B------:R-:W-:-:S09]  /*8630*/  ISETP.GT.AND P1, PT, R3, RZ, P3 ;  /* 0x000000ff0300720c */ /* 0x000fd20001f24270 */
[----:B------:R2:W-:Y:S01]  /*8640*/  @P0 STG.E.U16 desc[UR36][R8.64+0x40], R48 ;  /* 0x0000403008000986 */ /* 0x0005e2000c101524 */
[----:B------:R-:W-:-:S03]  /*8650*/  ISETP.GT.AND P0, PT, R6, 0x29, PT ;  /* 0x000000290600780c */ /* 0x000fc60003f04270 */
[----:B------:R2:W-:Y:S01]  /*8660*/  @P1 STG.E.U16 desc[UR36][R8.64+0x42], R49 ;  /* 0x0000423108001986 */ /* 0x0005e2000c101524 */
[----:B------:R-:W-:-:S03]  /*8670*/  ISETP.GT.AND P1, PT, R6, 0x28, PT ;  /* 0x000000280600780c */ /* 0x000fc60003f24270 */
[----:B------:R2:W-:Y:S01]  /*8680*/  @P4 STG.E.U16 desc[UR36][R10.64+0x40], R50 ;  /* 0x000040320a004986 */ /* 0x0005e2000c101524 */
[----:B------:R-:W-:-:S03]  /*8690*/  ISETP.GT.AND P4, PT, R3, RZ, P0 ;  /* 0x000000ff0300720c */ /* 0x000fc60000784270 */
[----:B------:R2:W-:Y:S01]  /*86a0*/  @P5 STG.E.U16 desc[UR36][R10.64+0x42], R51 ;  /* 0x000042330a005986 */ /* 0x0005e2000c101524 */
[----:B------:R-:W-:-:S09]  /*86b0*/  ISETP.GT.AND P5, PT, R3, RZ, P1 ;  /* 0x000000ff0300720c */ /* 0x000fd20000fa4270 */
[----:B------:R2:W-:Y:S01]  /*86c0*/  @P4 STG.E.U16 desc[UR36][R8.64+0x52], R53 ;  /* 0x0000523508004986 */ /* 0x0005e2000c101524 */
[----:B------:R-:W-:-:S03]  /*86d0*/  ISETP.GT.AND P4, PT, R3, 0x8, P0 ;  /* 0x000000080300780c */ /* 0x000fc60000784270 */
[----:B------:R2:W-:Y:S01]  /*86e0*/  @P5 STG.E.U16 desc[UR36][R8.64+0x50], R52 ;  /* 0x0000503408005986 */ /* 0x0005e2000c101524 */
[----:B------:R-:W-:-:S09]  /*86f0*/  ISETP.GT.AND P5, PT, R3, 0x8, P1 ;  /* 0x000000080300780c */ /* 0x000fd20000fa4270 */
        /* <DEDUP_REMOVED lines=33> */
[C---:B------:R-:W-:Y:S02]  /*8910*/  ISETP.GT.AND P4, PT, R3.reuse, 0x180, P2 ;  /* 0x000001800300780c */ /* 0x040fe40001784270 */
[C---:B------:R-:W-:Y:S01]  /*8920*/  ISETP.GT.AND P2, PT, R3.reuse, 0x188, P2 ;  /* 0x000001880300780c */ /* 0x040fe20001744270 */
[----:B------:R2:W-:Y:S01]  /*8930*/  @P5 STG.E.U16 desc[UR36][R64.64+0x50], R38 ;  /* 0x0000502640005986 */ /* 0x0005e2000c101524 */
[C---:B------:R-:W-:Y:S02]  /*8940*/  ISETP.GT.AND P5, PT, R3.reuse, 0x180, P3 ;  /* 0x000001800300780c */ /* 0x040fe40001fa4270 */
[----:B------:R-:W-:-:S07]  /*8950*/  ISETP.GT.AND P3, PT, R3, 0x188, P3 ;  /* 0x000001880300780c */ /* 0x000fce0001f64270 */
[----:B------:R2:W-:Y:S01]  /*8960*/  @P4 STG.E.U16 desc[UR36][R14.64+0x40], R24 ;  /* 0x000040180e004986 */ /* 0x0005e2000c101524 */
[C---:B------:R-:W-:Y:S02]  /*8970*/  ISETP.GT.AND P4, PT, R3.reuse, 0x180, P0 ;  /* 0x000001800300780c */ /* 0x040fe40000784270 */
[C---:B------:R-:W-:Y:S01]  /*8980*/  ISETP.GT.AND P0, PT, R3.reuse, 0x188, P0 ;  /* 0x000001880300780c */ /* 0x040fe20000704270 */
[----:B------:R2:W-:Y:S01]  /*8990*/  @P5 STG.E.U16 desc[UR36][R14.64+0x42], R25 ;  /* 0x000042190e005986 */ /* 0x0005e2000c101524 */
[C---:B------:R-:W-:Y:S02]  /*89a0*/  ISETP.GT.AND P5, PT, R3.reuse, 0x180, P1 ;  /* 0x000001800300780c */ /* 0x040fe40000fa4270 */
[----:B------:R-:W-:Y:S01]  /*89b0*/  ISETP.GT.AND P1, PT, R3, 0x188, P1 ;  /* 0x000001880300780c */ /* 0x000fe20000f24270 */
[----:B------:R2:W-:Y:S04]  /*89c0*/  @P2 STG.E.U16 desc[UR36][R12.64+0x40], R26 ;  /* 0x0000401a0c002986 */ /* 0x0005e8000c101524 */
[----:B------:R2:W-:Y:S04]  /*89d0*/  @P3 STG.E.U16 desc[UR36][R12.64+0x42], R27 ;  /* 0x0000421b0c003986 */ /* 0x0005e8000c101524 */
[----:B------:R2:W-:Y:S04]  /*89e0*/  @P4 STG.E.U16 desc[UR36][R14.64+0x52], R29 ;  /* 0x0000521d0e004986 */ /* 0x0005e8000c101524 */
[----:B------:R2:W-:Y:S04]  /*89f0*/  @P5 STG.E.U16 desc[UR36][R14.64+0x50], R28 ;  /* 0x0000501c0e005986 */ /* 0x0005e8000c101524 */
[----:B------:R2:W-:Y:S04]  /*8a00*/  @P1 STG.E.U16 desc[UR36][R12.64+0x50], R30 ;  /* 0x0000501e0c001986 */ /* 0x0005e8000c101524 */
[----:B------:R2:W-:Y:S02]  /*8a10*/  @P0 STG.E.U16 desc[UR36][R12.64+0x52], R31 ;  /* 0x0000521f0c000986 */ /* 0x0005e4000c101524 */
.L_x_211:
[----:B------:R-:W-:Y:S05]  /*8a20*/  BSYNC B0 ;  /* 0x0000000000007941 */ /* 0x000fea0003800000 */
.L_x_33:
[----:B------:R-:W-:Y:S01]  /*8a30*/  ULDC UR4, c[0x0][0xc] ;  /* 0x0000030000047ab9 */ /* 0x000fe20000000800 */
[----:B------:R-:W-:Y:S01]  /*8a40*/  ULDC UR5, c[0x0][0x10] ;  /* 0x0000040000057ab9 */ /* 0x000fe20000000800 */
[----:B------:R-:W1:Y:S01]  /*8a50*/  LDC R3, c[0x0][0x14] ;  /* 0x00000500ff037b82 */ /* 0x000e620000000800 */
[----:B------:R-:W-:Y:S01]  /*8a60*/  UIMAD.WIDE.U32 UR4, UR4, UR5, URZ ;  /* 0x00000005040472a5 */ /* 0x000fe2000f8e003f */
[----:B------:R-:W-:Y:S02]  /*8a70*/  IMAD.MOV.U32 R124, RZ, RZ, -0x1 ;  /* 0xffffffffff7c7424 */ /* 0x000fe400078e00ff */
[----:B------:R-:W-:-:S03]  /*8a80*/  IMAD.MOV.U32 R23, RZ, RZ, -0x1 ;  /* 0xffffffffff177424 */ /* 0x000fc600078e00ff */
[----:B-1----:R-:W-:-:S04]  /*8a90*/  IMAD.WIDE.U32 R16, R3, UR4, R16 ;  /* 0x0000000403107c25 */ /* 0x002fc8000f8e0010 */
[----:B------:R-:W-:Y:S01]  /*8aa0*/  IMAD R3, R3, UR5, RZ ;  /* 0x0000000503037c24 */ /* 0x000fe2000f8e02ff */
[----:B------:R-:W-:Y:S02]  /*8ab0*/  ULDC.64 UR4, c[0x0][0x650] ;  /* 0x0001940000047ab9 */ /* 0x000fe40000000a00 */
[----:B------:R-:W-:Y:S01]  /*8ac0*/  ISETP.GE.U32.AND P0, PT, R16, UR4, PT ;  /* 0x0000000410007c0c */ /* 0x000fe2000bf06070 */
[--C-:B------:R-:W-:Y:S01]  /*8ad0*/  IMAD.IADD R17, R17, 0x1, R3.reuse ;  /* 0x0000000111117824 */ /* 0x100fe200078e0203 */
[----:B------:R-:W-:-:S04]  /*8ae0*/  PRMT R3, RZ, 0x7610, R3 ;  /* 0x00007610ff037816 */ /* 0x000fc80000000003 */
[----:B------:R-:W-:-:S13]  /*8af0*/  ISETP.GE.U32.AND.EX P0, PT, R17, UR5, PT, P0 ;  /* 0x0000000511007c0c */ /* 0x000fda000bf06100 */
[----:B------:R-:W-:Y:S05]  /*8b00*/  @P0 BRA `(.L_x_212) ;  /* 0x0000000400640947 */ /* 0x000fea0003800000 */
[----:B0-2---:R-:W0:Y:S01]  /*8b10*/  S2R R12, SR_CTAID.X ;  /* 0x00000000000c7919 */ /* 0x005e220000002500 */
[----:B------:R-:W1:Y:S01]  /*8b20*/  LDC.64 R10, c[0x0][0x628] ;  /* 0x00018a00ff0a7b82 */ /* 0x000e620000000a00 */
[----:B------:R-:W-:Y:S01]  /*8b30*/  ULDC UR4, c[0x0][0x150] ;  /* 0x0000540000047ab9 */ /* 0x000fe20000000800 */
[----:B------:R-:W-:Y:S01]  /*8b40*/  IMAD.MOV.U32 R8, RZ, RZ, R16 ;  /* 0x000000ffff087224 */ /* 0x000fe200078e0010 */
[----:B------:R-:W2:Y:S01]  /*8b50*/  S2R R24, SR_CTAID.Y ;  /* 0x0000000000187919 */ /* 0x000ea20000002600 */
[----:B------:R-:W-:-:S04]  /*8b60*/  IMAD.MOV.U32 R9, RZ, RZ, R17 ;  /* 0x000000ffff097224 */ /* 0x000fc800078e0011 */
[----:B------:R-:W2:Y:S08]  /*8b70*/  LDC R21, c[0x0][0x144] ;  /* 0x00005100ff157b82 */ /* 0x000eb00000000800 */
[----:B------:R-:W2:Y:S08]  /*8b80*/  LDC R0, c[0x0][0x630] ;  /* 0x00018c00ff007b82 */ /* 0x000eb00000000800 */
[----:B------:R-:W2:Y:S01]  /*8b90*/  LDC.64 R14, c[0x0][0x620] ;  /* 0x00018800ff0e7b82 */ /* 0x000ea20000000a00 */
[----:B-1----:R-:W-:-:S04]  /*8ba0*/  ISETP.NE.U32.AND P0, PT, R10, RZ, PT ;  /* 0x000000ff0a00720c */ /* 0x002fc80003f05070 */
[----:B------:R-:W-:Y:S02]  /*8bb0*/  ISETP.NE.AND.EX P0, PT, R11, RZ, PT, P0 ;  /* 0x000000ff0b00720c */ /* 0x000fe40003f05300 */
[----:B0-----:R-:W-:-:S05]  /*8bc0*/  I2FP.F32.U32 R3, R12 ;  /* 0x0000000c00037245 */ /* 0x001fca0000201000 */
[----:B------:R-:W-:-:S04]  /*8bd0*/  FMUL R3, R3, UR4 ;  /* 0x0000000403037c20 */ /* 0x000fc80008400000 */
[----:B------:R0:W1:Y:S02]  /*8be0*/  F2I.U32.TRUNC.NTZ R20, R3 ;  /* 0x0000000300147305 */ /* 0x000064000020f000 */
[----:B------:R-:W-:Y:S05]  /*8bf0*/  @!P0 BRA `(.L_x_213) ;  /* 0x0000000000288947 */ /* 0x000fea0003800000 */
[----:B0-----:R-:W0:Y:S02]  /*8c00*/  LDC R3, c[0x0][0x634] ;  /* 0x00018d00ff037b82 */ /* 0x001e240000000800 */
        /* <DEDUP_REMOVED lines=9> */
.L_x_213:
[----:B------:R-:W3:Y:S01]  /*8ca0*/  LDC.64 R28, c[0x0][0x640] ;  /* 0x00019000ff1c7b82 */ /* 0x000ee20000000a00 */
[-CC-:B--2---:R-:W-:Y:S01]  /*8cb0*/  SHF.R.U64 R23, R8, R0.reuse, R9.reuse ;  /* 0x0000000008177219 */ /* 0x184fe20000001209 */
[----:B-1----:R-:W-:Y:S01]  /*8cc0*/  IMAD.MOV R20, RZ, RZ, -R20 ;  /* 0x000000ffff147224 */ /* 0x002fe200078e0a14 */
[----:B------:R-:W-:Y:S01]  /*8cd0*/  SHF.R.U32.HI R0, RZ, R0, R9 ;  /* 0x00000000ff007219 */ /* 0x000fe20000011609 */
[----:B------:R-:W-:Y:S01]  /*8ce0*/  ULDC UR4, c[0x0][0x154] ;  /* 0x0000550000047ab9 */ /* 0x000fe20000000800 */
[----:B0-----:R-:W-:Y:S01]  /*8cf0*/  IADD3 R3, P0, RZ, -R23, RZ ;  /* 0x80000017ff037210 */ /* 0x001fe20007f1e0ff */
[----:B------:R-:W-:Y:S02]  /*8d00*/  IMAD R21, R21, R20, R12 ;  /* 0x0000001415157224 */ /* 0x000fe400078e020c */
[----:B------:R-:W0:Y:S01]  /*8d10*/  LDC R6, c[0x0][0x618] ;  /* 0x00018600ff067b82 */ /* 0x000e220000000800 */
[----:B------:R-:W-:Y:S02]  /*8d20*/  IMAD.MOV.U32 R7, RZ, RZ, 0x1 ;  /* 0x00000001ff077424 */ /* 0x000fe400078e00ff */
[----:B------:R-:W-:-:S04]  /*8d30*/  IMAD.X R5, RZ, RZ, ~R0, P0 ;  /* 0x000000ffff057224 */ /* 0x000fc800000e0e00 */
[-C--:B------:R-:W-:Y:S01]  /*8d40*/  IMAD R0, R5, R14.reuse, RZ ;  /* 0x0000000e05007224 */ /* 0x080fe200078e02ff */
[----:B------:R-:W1:Y:S01]  /*8d50*/  LDC R8, c[0x0][0x608] ;  /* 0x00018200ff087b82 */ /* 0x000e620000000800 */
[----:B------:R-:W-:-:S04]  /*8d60*/  IMAD.WIDE.U32 R4, R3, R14, R16 ;  /* 0x0000000e03047225 */ /* 0x000fc800078e0010 */
[----:B------:R-:W-:Y:S01]  /*8d70*/  IMAD R3, R3, R15, R0 ;  /* 0x0000000f03037224 */ /* 0x000fe200078e0200 */
[----:B------:R-:W-:Y:S02]  /*8d80*/  I2FP.F32.U32 R0, R24 ;  /* 0x0000001800007245 */ /* 0x000fe40000201000 */
[----:B------:R-:W2:Y:S01]  /*8d90*/  LDC R26, c[0x0][0x658] ;  /* 0x00019600ff1a7b82 */ /* 0x000ea20000000800 */
[----:B------:R-:W-:Y:S01]  /*8da0*/  IMAD.IADD R3, R5, 0x1, R3 ;  /* 0x0000000105037824 */ /* 0x000fe200078e0203 */
[----:B---3--:R-:W-:Y:S01]  /*8db0*/  ISETP.NE.U32.AND P0, PT, R28, RZ, PT ;  /* 0x000000ff1c00720c */ /* 0x008fe20003f05070 */
[----:B------:R-:W-:Y:S01]  /*8dc0*/  FMUL R0, R0, UR4 ;  /* 0x0000000400007c20 */ /* 0x000fe20008400000 */
[----:B------:R-:W-:Y:S02]  /*8dd0*/  IMAD.MOV.U32 R5, RZ, RZ, -0x1 ;  /* 0xffffffffff057424 */ /* 0x000fe400078e00ff */
[----:B------:R-:W-:Y:S01]  /*8de0*/  ISETP.NE.AND.EX P0, PT, R29, RZ, PT, P0 ;  /* 0x000000ff1d00720c */ /* 0x000fe20003f05300 */
[----:B------:R3:W2:Y:S01]  /*8df0*/  F2I.U32.TRUNC.NTZ R13, R0 ;  /* 0x00000000000d7305 */ /* 0x0006a2000020f000 */
[----:B------:R-:W3:Y:S01]  /*8e00*/  LDC R15, c[0x0][0x148] ;  /* 0x00005200ff0f7b82 */ /* 0x000ee20000000800 */
[----:B0-----:R-:W-:-:S02]  /*8e10*/  SHF.R.U64 R12, R4, R6, R3 ;  /* 0x00000006040c7219 */ /* 0x001fc40000001203 */
[----:B------:R-:W-:-:S05]  /*8e20*/  SHF.R.U32.HI R3, RZ, R6, R3 ;  /* 0x00000006ff037219 */ /* 0x000fca0000011603 */
[----:B------:R-:W0:Y:S01]  /*8e30*/  LDC R20, c[0x0][0x600] ;  /* 0x00018000ff147b82 */ /* 0x000e220000000800 */
[-CC-:B-1----:R-:W-:Y:S02]  /*8e40*/  SHF.R.U64 R10, R12, R8.reuse, R3.reuse ;  /* 0x000000080c0a7219 */ /* 0x182fe40000001203 */
[----:B------:R-:W-:-:S05]  /*8e50*/  SHF.R.U32.HI R3, RZ, R8, R3 ;  /* 0x00000008ff037219 */ /* 0x000fca0000011603 */
[----:B------:R-:W1:Y:S01]  /*8e60*/  LDC R27, c[0x0][0x648] ;  /* 0x00019200ff1b7b82 */ /* 0x000e620000000800 */
[-C--:B--2---:R-:W-:Y:S02]  /*8e70*/  SHF.L.U32 R4, R5, R26.reuse, RZ ;  /* 0x0000001a05047219 */ /* 0x084fe400000006ff */
[-CC-:B------:R-:W-:Y:S02]  /*8e80*/  SHF.R.U64 R14, R10, R26.reuse, R3.reuse ;  /* 0x0000001a0a0e7219 */ /* 0x180fe40000001203 */
[----:B------:R-:W-:Y:S02]  /*8e90*/  SHF.R.U32.HI R5, RZ, R26, R3 ;  /* 0x0000001aff057219 */ /* 0x000fe40000011603 */
[----:B------:R-:W-:Y:S01]  /*8ea0*/  LOP3.LUT R25, RZ, R4, RZ, 0x33, !PT ;  /* 0x00000004ff197212 */ /* 0x000fe200078e33ff */
[----:B------:R-:W2:Y:S01]  /*8eb0*/  LDC R30, c[0x0][0x638] ;  /* 0x00018e00ff1e7b82 */ /* 0x000ea20000000800 */
[----:B------:R-:W-:Y:S01]  /*8ec0*/  SHF.L.U32 R26, R7, R26, RZ ;  /* 0x0000001a071a7219 */ /* 0x000fe200000006ff */
[----:B------:R-:W-:-:S06]  /*8ed0*/  IMAD.MOV.U32 R4, RZ, RZ, R14 ;  /* 0x000000ffff047224 */ /* 0x000fcc00078e000e */
[----:B------:R-:W0:Y:S01]  /*8ee0*/  LDC R31, c[0x0][0x610] ;  /* 0x00018400ff1f7b82 */ /* 0x000e220000000800 */
        /* <DEDUP_REMOVED lines=11> */
.L_x_214:
[----:B------:R-:W-:Y:S01]  /*8fa0*/  ISETP.NE.AND P0, PT, R2, 0x1, PT ;  /* 0x000000010200780c */ /* 0x000fe20003f05270 */
[----:B0-----:R-:W-:Y:S01]  /*8fb0*/  VIADD R7, R20, 0xffffffff ;  /* 0xffffffff14077836 */ /* 0x001fe20000000000 */
[----:B-1-3--:R-:W-:Y:S01]  /*8fc0*/  SHF.R.U64 R0, R4, R27, R5 ;  /* 0x0000001b04007219 */ /* 0x00afe20000001205 */
[----:B------:R-:W-:Y:S01]  /*8fd0*/  IMAD.MOV R13, RZ, RZ, -R13 ;  /* 0x000000ffff0d7224 */ /* 0x000fe200078e0a0d */
[----:B------:R-:W-:Y:S01]  /*8fe0*/  LOP3.LUT R5, R10, R25, RZ, 0xc0, !PT ;  /* 0x000000190a057212 */ /* 0x000fe200078ec0ff */
[----:B------:R-:W-:Y:S01]  /*8ff0*/  IMAD.MOV.U32 R4, RZ, RZ, 0x1 ;  /* 0x00000001ff047424 */ /* 0x000fe200078e00ff */
[----:B------:R-:W-:Y:S01]  /*9000*/  LOP3.LUT R12, R12, R7, RZ, 0xc0, !PT ;  /* 0x000000070c0c7212 */ /* 0x000fe200078ec0ff */
[----:B------:R-:W-:Y:S02]  /*9010*/  IMAD.MOV R3, RZ, RZ, -R0 ;  /* 0x000000ffff037224 */ /* 0x000fe400078e0a00 */
[----:B------:R-:W-:Y:S02]  /*9020*/  IMAD R0, R26, R0, R5 ;  /* 0x000000001a007224 */ /* 0x000fe400078e0205 */
[----:B--2---:R-:W-:-:S02]  /*9030*/  IMAD R3, R3, R30, R14 ;  /* 0x0000001e03037224 */ /* 0x004fc400078e020e */
[----:B------:R-:W-:Y:S02]  /*9040*/  @P0 IMAD R21, R15, R13, R24 ;  /* 0x0000000d0f150224 */ /* 0x000fe400078e0218 */
[----:B------:R-:W-:Y:S01]  /*9050*/  IMAD R5, R3, R20, R12 ;  /* 0x0000001403057224 */ /* 0x000fe200078e020c */
[----:B------:R-:W-:Y:S01]  /*9060*/  PRMT R3, R4, 0x7610, R3 ;  /* 0x0000761004037816 */ /* 0x000fe20000000003 */
[----:B------:R-:W-:-:S05]  /*9070*/  IMAD R0, R0, R31, R21 ;  /* 0x0000001f00007224 */ /* 0x000fca00078e0215 */
[----:B------:R-:W-:Y:S02]  /*9080*/  SEL R124, R5, R0, !P0 ;  /* 0x00000000057c7207 */ /* 0x000fe40004000000 */
[----:B------:R-:W-:-:S07]  /*9090*/  SEL R0, R0, R5, !P0 ;  /* 0x0000000500007207 */ /* 0x000fce0004000000 */
.L_x_212:
[----:B------:R-:W-:Y:S01]  /*90a0*/  LOP3.LUT P0, RZ, R3, 0xff, RZ, 0xc0, !PT ;  /* 0x000000ff03ff7812 */ /* 0x000fe2000780c0ff */
[----:B------:R-:W-:-:S12]  /*90b0*/  IMAD.MOV.U32 R123, RZ, RZ, R0 ;  /* 0x000000ffff7b7224 */ /* 0x000fd800078e0000 */
[----:B------:R-:W-:Y:S05]  /*90c0*/  @P0 BRA `(.L_x_215) ;  /* 0xffffff8000980947 */ /* 0x000fea000383ffff */
[----:B------:R-:W-:Y:S05]  /*90d0*/  EXIT ;  /* 0x000000000000794d */ /* 0x000fea0003800000 */
.L_x_8:
[----:B0-----:R-:W-:Y:S01]  /*90e0*/  ULDC.64 UR4, c[0x0][0x650] ;  /* 0x0001940000047ab9 */ /* 0x001fe20000000a00 */
        /* <DEDUP_REMOVED lines=25> */
.L_x_217:
[----:B------:R-:W0:Y:S01]  /*9280*/  LDC.64 R28, c[0x0][0x640] ;  /* 0x00019000ff1c7b82 */ /* 0x000e220000000a00 */
[-CC-:B------:R-:W-:Y:S01]  /*9290*/  SHF.R.U64 R22, R12, R6.reuse, R13.reuse ;  /* 0x000000060c167219 */ /* 0x180fe2000000120d */
[----:B------:R-:W-:Y:S01]  /*92a0*/  IMAD.MOV.U32 R30, RZ, RZ, 0x1 ;  /* 0x00000001ff1e7424 */ /* 0x000fe200078e00ff */
[----:B------:R-:W-:Y:S02]  /*92b0*/  SHF.R.U32.HI R6, RZ, R6, R13 ;  /* 0x00000006ff067219 */ /* 0x000fe4000001160d */
        /* <DEDUP_REMOVED lines=8> */
[----:B------:R-:W-:Y:S01]  /*9340*/  IMAD.IADD R9, R9, 0x1, R11 ;  /* 0x0000000109097824 */ /* 0x000fe200078e020b */
[----:B0-----:R-:W-:-:S04]  /*9350*/  ISETP.NE.U32.AND P0, PT, R28, RZ, PT ;  /* 0x000000ff1c00720c */ /* 0x001fc80003f05070 */
[----:B------:R-:W-:Y:S02]  /*9360*/  ISETP.NE.AND.EX P0, PT, R29, RZ, PT, P0 ;  /* 0x000000ff1d00720c */ /* 0x000fe40003f05300 */
[----:B------:R-:W0:Y:S01]  /*9370*/  LDC R20, c[0x0][0x600] ;  /* 0x00018000ff147b82 */ /* 0x000e220000000800 */
[-CC-:B-1----:R-:W-:Y:S01]  /*9380*/  SHF.R.U64 R14, R8, R10.reuse, R9.reuse ;  /* 0x0000000a080e7219 */ /* 0x182fe20000001209 */
[----:B------:R-:W-:Y:S01]  /*9390*/  IMAD.MOV.U32 R8, RZ, RZ, -0x1 ;  /* 0xffffffffff087424 */ /* 0x000fe200078e00ff */
[----:B------:R-:W-:-:S05]  /*93a0*/  SHF.R.U32.HI R9, RZ, R10, R9 ;  /* 0x0000000aff097219 */ /* 0x000fca0000011609 */
[----:B------:R-:W1:Y:S01]  /*93b0*/  LDC R24, c[0x0][0x648] ;  /* 0x00019200ff187b82 */ /* 0x000e620000000800 */
[-CC-:B--2---:R-:W-:Y:S02]  /*93c0*/  SHF.R.U64 R23, R14, R12.reuse, R9.reuse ;  /* 0x0000000c0e177219 */ /* 0x184fe40000001209 */
[----:B------:R-:W-:-:S05]  /*93d0*/  SHF.R.U32.HI R6, RZ, R12, R9 ;  /* 0x0000000cff067219 */ /* 0x000fca0000011609 */
[----:B------:R-:W2:Y:S01]  /*93e0*/  LDC R26, c[0x0][0x638] ;  /* 0x00018e00ff1a7b82 */ /* 0x000ea20000000800 */
[-C--:B---3--:R-:W-:Y:S02]  /*93f0*/  SHF.L.U32 R8, R8, R27.reuse, RZ ;  /* 0x0000001b08087219 */ /* 0x088fe400000006ff */
[-CC-:B------:R-:W-:Y:S02]  /*9400*/  SHF.R.U64 R25, R23, R27.reuse, R6.reuse ;  /* 0x0000001b17197219 */ /* 0x180fe40000001206 */
[----:B------:R-:W-:Y:S02]  /*9410*/  LOP3.LUT R32, RZ, R8, RZ, 0x33, !PT ;  /* 0x00000008ff207212 */ /* 0x000fe400078e33ff */
[----:B------:R-:W-:Y:S01]  /*9420*/  SHF.R.U32.HI R9, RZ, R27, R6 ;  /* 0x0000001bff097219 */ /* 0x000fe20000011606 */
[----:B------:R-:W3:Y:S01]  /*9430*/  LDC R31, c[0x0][0x610] ;  /* 0x00018400ff1f7b82 */ /* 0x000ee20000000800 */
[----:B------:R-:W-:Y:S01]  /*9440*/  IMAD.MOV.U32 R8, RZ, RZ, R25 ;  /* 0x000000ffff087224 */ /* 0x000fe200078e0019 */
[----:B------:R-:W-:Y:S06]  /*9450*/  @!P0 BRA `(.L_x_218) ;  /* 0x0000000000288947 */ /* 0x000fec0003800000 */
        /* <DEDUP_REMOVED lines=10> */
.L_x_218:
[----:B------:R-:W-:Y:S02]  /*9500*/  ISETP.NE.AND P0, PT, R2, 0x1, PT ;  /* 0x000000010200780c */ /* 0x000fe40003f05270 */
[----:B-1----:R-:W-:Y:S01]  /*9510*/  SHF.R.U64 R6, R8, R24, R9 ;  /* 0x0000001808067219 */ /* 0x002fe20000001209 */
[----:B0-----:R-:W-:Y:S01]  /*9520*/  VIADD R9, R20, 0xffffffff ;  /* 0xffffffff14097836 */ /* 0x001fe20000000000 */
[----:B------:R-:W-:Y:S02]  /*9530*/  SHF.L.U32 R30, R30, R27, RZ ;  /* 0x0000001b1e1e7219 */ /* 0x000fe400000006ff */
[----:B------:R-:W-:Y:S01]  /*9540*/  LOP3.LUT R5, R23, R32, RZ, 0xc0, !PT ;  /* 0x0000002017057212 */ /* 0x000fe200078ec0ff */
[----:B------:R-:W-:-:S04]  /*9550*/  IMAD.MOV R8, RZ, RZ, -R6 ;  /* 0x000000ffff087224 */ /* 0x000fc800078e0a06 */
[----:B------:R-:W-:Y:S01]  /*9560*/  IMAD R6, R30, R6, R5 ;  /* 0x000000061e067224 */ /* 0x000fe200078e0205 */
[----:B------:R-:W-:Y:S01]  /*9570*/  LOP3.LUT R5, R14, R9, RZ, 0xc0, !PT ;  /* 0x000000090e057212 */ /* 0x000fe200078ec0ff */
[----:B------:R-:W-:Y:S02]  /*9580*/  @P0 IMAD R3, R7, R21, R4 ;  /* 0x0000001507030224 */ /* 0x000fe400078e0204 */
[----:B--2---:R-:W-:Y:S02]  /*9590*/  IMAD R4, R8, R26, R25 ;  /* 0x0000001a08047224 */ /* 0x004fe400078e0219 */
[----:B---3--:R-:W-:Y:S02]  /*95a0*/  IMAD R3, R6, R31, R3 ;  /* 0x0000001f06037224 */ /* 0x008fe400078e0203 */
[----:B------:R-:W-:Y:S02]  /*95b0*/  IMAD R4, R4, R20, R5 ;  /* 0x0000001404047224 */ /* 0x000fe400078e0205 */
[----:B------:R-:W-:-:S02]  /*95c0*/  IMAD.MOV.U32 R8, RZ, RZ, 0x1 ;  /* 0x00000001ff087424 */ /* 0x000fc400078e00ff */
[----:B------:R-:W-:Y:S01]  /*95d0*/  IMAD.MOV.U32 R6, RZ, RZ, R22 ;  /* 0x000000ffff067224 */ /* 0x000fe200078e0016 */
[----:B------:R-:W-:Y:S02]  /*95e0*/  SEL R20, R4, R3, !P0 ;  /* 0x0000000304147207 */ /* 0x000fe40004000000 */
[----:B------:R-:W-:-:S07]  /*95f0*/  SEL R13, R3, R4, !P0 ;  /* 0x00000004030d7207 */ /* 0x000fce0004000000 */
.L_x_216:
[----:B------:R-:W-:-:S08]  /*9600*/  NOP ;  /* 0x0000000000007918 */ /* 0x000fd00000000000 */
[----:B------:R-:W0:-:S00]  /*9610*/  USETMAXREG.DEALLOC.CTAPOOL 0x28 ;  /* 0x00000028000079c8 */ /* 0x000e0000080e0500 */
[----:B0-----:R-:W-:-:S13]  /*9620*/  ISETP.NE.AND P0, PT, R0, RZ, PT ;  /* 0x000000ff0000720c */ /* 0x001fda0003f05270 */
[----:B------:R-:W-:Y:S05]  /*9630*/  @P0 EXIT ;  /* 0x000000000000094d */ /* 0x000fea0003800000 */
[----:B------:R-:W-:Y:S01]  /*9640*/  LOP3.LUT P0, RZ, R8, 0xff, RZ, 0xc0, !PT ;  /* 0x000000ff08ff7812 */ /* 0x000fe2000780c0ff */
[----:B------:R-:W-:Y:S02]  /*9650*/  IMAD.MOV.U32 R0, RZ, RZ, 0x1 ;  /* 0x00000001ff007424 */ /* 0x000fe400078e00ff */
[----:B------:R-:W-:-:S10]  /*9660*/  IMAD.MOV.U32 R3, RZ, RZ, RZ ;  /* 0x000000ffff037224 */ /* 0x000fd400078e00ff */
[----:B------:R-:W-:Y:S05]  /*9670*/  @!P0 BRA `(.L_x_219) ;  /* 0x0000000c003c8947 */ /* 0x000fea0003800000 */
[----:B------:R-:W0:Y:S01]  /*9680*/  LDC R0, c[0x0][0x28c] ;  /* 0x0000a300ff007b82 */ /* 0x000e220000000800 */
[----:B------:R-:W1:Y:S01]  /*9690*/  S2R R9, SR_CgaCtaId ;  /* 0x0000000000097919 */ /* 0x000e620000008800 */
[----:B------:R-:W-:Y:S01]  /*96a0*/  ULDC UR5, c[0x0][0x600] ;  /* 0x0001800000057ab9 */ /* 0x000fe20000000800 */
[----:B------:R-:W-:Y:S01]  /*96b0*/  ULDC UR4, c[0x0][0xc] ;  /* 0x0000030000047ab9 */ /* 0x000fe20000000800 */
[----:B------:R-:W-:Y:S01]  /*96c0*/  UIADD3 UR16, UR5, -0x1, URZ ;  /* 0xffffffff05107890 */ /* 0x000fe2000fffe03f */
[----:B------:R-:W-:Y:S01]  /*96d0*/  BSSY B0, `(.L_x_219) ;  /* 0x00000c9000007945 */ /* 0x000fe20003800000 */
[----:B------:R-:W-:Y:S01]  /*96e0*/  ULDC UR6, c[0x0][0x658] ;  /* 0x0001960000067ab9 */ /* 0x000fe20000000800 */
[----:B------:R-:W-:Y:S01]  /*96f0*/  ULDC UR5, c[0x0][0x10] ;  /* 0x0000040000057ab9 */ /* 0x000fe20000000800 */
[----:B------:R-:W-:Y:S01]  /*9700*/  UMOV UR7, 0xffffffff ;  /* 0xffffffff00077882 */ /* 0x000fe20000000000 */
[----:B------:R-:W-:Y:S01]  /*9710*/  UMOV UR8, 0x1 ;  /* 0x0000000100087882 */ /* 0x000fe20000000000 */
[----:B------:R-:W-:Y:S01]  /*9720*/  UIMAD.WIDE.U32 UR4, UR4, UR5, URZ ;  /* 0x00000005040472a5 */ /* 0x000fe2000f8e003f */
[----:B------:R-:W-:Y:S01]  /*9730*/  IMAD.MOV.U32 R11, RZ, RZ, 0x1 ;  /* 0x00000001ff0b7424 */ /* 0x000fe200078e00ff */
[----:B------:R-:W-:Y:S01]  /*9740*/  USHF.L.U32 UR7, UR7, UR6, URZ ;  /* 0x0000000607077299 */ /* 0x000fe2000800063f */
[----:B------:R-:W-:Y:S01]  /*9750*/  LOP3.LUT R8, R19, 0x2, RZ, 0xfc, !PT ;  /* 0x0000000213087812 */ /* 0x000fe200078efcff */
[----:B------:R-:W-:-:S02]  /*9760*/  USHF.L.U32 UR18, UR8, UR6, URZ ;  /* 0x0000000608127299 */ /* 0x000fc4000800063f */
[----:B------:R-:W-:Y:S01]  /*9770*/  ULOP3.LUT UR17, URZ, UR7, URZ, 0x33, !UPT ;  /* 0x000000073f117292 */ /* 0x000fe2000f8e333f */
[----:B------:R-:W-:Y:S01]  /*9780*/  ULDC UR6, c[0x0][0x14] ;  /* 0x0000050000067ab9 */ /* 0x000fe20000000800 */
[----:B------:R-:W-:Y:S01]  /*9790*/  ULDC.64 UR22, c[0x0][0x198] ;  /* 0x0000660000167ab9 */ /* 0x000fe20000000a00 */
[----:B------:R-:W-:Y:S02]  /*97a0*/  UIMAD.WIDE.U32 UR20, UR4, UR6, URZ ;  /* 0x00000006041472a5 */ /* 0x000fe4000f8e003f */
[----:B------:R-:W-:Y:S01]  /*97b0*/  UIMAD UR13, UR5, UR6, URZ ;  /* 0x00000006050d72a4 */ /* 0x000fe2000f8e023f */
[----:B0-----:R-:W-:-:S03]  /*97c0*/  VIADD R0, R0, 0xf ;  /* 0x0000000f00007836 */ /* 0x001fc60000000000 */
[----:B------:R-:W-:Y:S02]  /*97d0*/  UIADD3 UR13, UR21, UR13, URZ ;  /* 0x0000000d150d7290 */ /* 0x000fe4000fffe03f */
[----:B------:R-:W-:-:S04]  /*97e0*/  SHF.R.S32.HI R3, RZ, 0x1f, R0 ;  /* 0x0000001fff037819 */ /* 0x000fc80000011400 */
[----:B------:R-:W-:Y:S01]  /*97f0*/  LEA.HI R3, R3, R0, RZ, 0x4 ;  /* 0x0000000003037211 */ /* 0x000fe200078f20ff */
[----:B------:R-:W-:Y:S01]  /*9800*/  IMAD.MOV.U32 R0, RZ, RZ, 0x1 ;  /* 0x00000001ff007424 */ /* 0x000fe200078e00ff */
[----:B-1----:R-:W-:Y:S02]  /*9810*/  LOP3.LUT R9, R9, 0x1, RZ, 0xc0, !PT ;  /* 0x0000000109097812 */ /* 0x002fe400078ec0ff */
[----:B------:R-:W-:Y:S01]  /*9820*/  SHF.R.S32.HI R10, RZ, 0x4, R3 ;  /* 0x00000004ff0a7819 */ /* 0x000fe20000011403 */
[----:B------:R-:W-:-:S04]  /*9830*/  IMAD.MOV.U32 R3, RZ, RZ, RZ ;  /* 0x000000ffff037224 */ /* 0x000fc800078e00ff */
[----:B------:R-:W-:-:S07]  /*9840*/  VIADD R12, R10, 0x1 ;  /* 0x000000010a0c7836 */ /* 0x000fce0000000000 */
.L_x_230:
[----:B------:R-:W-:-:S03]  /*9850*/  UMOV UR4, 0xffffffff ;  /* 0xffffffff00047882 */ /* 0x000fc60000000000 */
[----:B------:R-:W-:Y:S05]  /*9860*/  BRA.DIV UR4, `(.L_x_220) ;  /* 0x0000001204cc7947 */ /* 0x000fea000b800000 */
[----:B------:R-:W-:-:S13]  /*9870*/  ELECT P6, URZ, PT ;  /* 0x00000000003f782f */ /* 0x000fda00038c0000 */
.L_x_249:
[----:B------:R-:W0:Y:S01]  /*9880*/  LDC R4, c[0x0][0x28c] ;  /* 0x0000a300ff047b82 */ /* 0x000e220000000800 */
[----:B------:R-:W-:Y:S01]  /*9890*/  BSSY B1, `(.L_x_221) ;  /* 0x000003a000017945 */ /* 0x000fe20003800000 */
[----:B0-----:R-:W-:-:S13]  /*98a0*/  ISETP.LT.OR P6, PT, R4, 0x1, !P6 ;  /* 0x000000010400780c */ /* 0x001fda00077c1670 */
[----:B------:R-:W-:Y:S05]  /*98b0*/  @P6 BRA `(.L_x_222) ;  /* 0x0000000000dc6947 */ /* 0x000fea0003800000 */
[----:B------:R-:W-:Y:S02]  /*98c0*/  IMAD R20, R20, 0x2, R9 ;  /* 0x0000000214147824 */ /* 0x000fe400078e0209 */
[----:B------:R-:W-:Y:S02]  /*98d0*/  IMAD.SHL.U32 R21, R13, 0x200, RZ ;  /* 0x000002000d157824 */ /* 0x000fe400078e00ff */
[----:B------:R-:W-:Y:S02]  /*98e0*/  IMAD.MOV.U32 R22, RZ, RZ, RZ ;  /* 0x000000ffff167224 */ /* 0x000fe400078e00ff */
[----:B------:R-:W-:Y:S02]  /*98f0*/  IMAD.MOV.U32 R4, RZ, RZ, R12 ;  /* 0x000000ffff047224 */ /* 0x000fe400078e000c */
[----:B------:R-:W-:Y:S02]  /*9900*/  IMAD.MOV.U32 R5, RZ, RZ, R0 ;  /* 0x000000ffff057224 */ /* 0x000fe400078e0000 */
[----:B------:R-:W-:-:S02]  /*9910*/  IMAD.MOV.U32 R14, RZ, RZ, R3 ;  /* 0x000000ffff0e7224 */ /* 0x000fc400078e0003 */
[----:B------:R-:W-:-:S07]  /*9920*/  IMAD R15, R20, 0x18, RZ ;  /* 0x00000018140f7824 */ /* 0x000fce00078e02ff */
.L_x_225:
[----:B------:R-:W0:Y:S01]  /*9930*/  S2R R20, SR_CgaCtaId ;  /* 0x0000000000147919 */ /* 0x000e220000008800 */
[----:B------:R-:W-:Y:S02]  /*9940*/  MOV R7, 0x400 ;  /* 0x0000040000077802 */ /* 0x000fe40000000f00 */
[----:B------:R-:W-:-:S13]  /*9950*/  LOP3.LUT P1, RZ, R18, 0x7f, RZ, 0xc0, !PT ;  /* 0x0000007f12ff7812 */ /* 0x000fda000782c0ff */
[----:B------:R-:W1:Y:S01]  /*9960*/  @!P1 LDC R13, c[0x0][0x500] ;  /* 0x00014000ff0d9b82 */ /* 0x000e620000000800 */
[----:B0-----:R-:W-:Y:S02]  /*9970*/  LEA R23, R20, R7, 0x18 ;  /* 0x0000000714177211 */ /* 0x001fe400078ec0ff */
[----:B------:R-:W-:-:S03]  /*9980*/  SHF.L.U32 R7, R5, 0x1f, RZ ;  /* 0x0000001f05077819 */ /* 0x000fc600000006ff */
[----:B------:R-:W-:-:S04]  /*9990*/  IMAD R20, R14, 0x8, R23 ;  /* 0x000000080e147824 */ /* 0x000fc800078e0217 */
[----:B------:R-:W0:Y:S02]  /*99a0*/  SYNCS.PHASECHK.TRANS64.TRYWAIT P0, [R20+URZ+0x60], R7 ;  /* 0x00006007140075a7 */ /* 0x000e24000800017f */
[----:B01----:R-:W-:Y:S05]  /*99b0*/  @!P0 BRA `(.L_x_223) ;  /* 0x0000001000988947 */ /* 0x003fea0003800000 */
.L_x_250:
[----:B0-----:R-:W-:Y:S01]  /*99c0*/  PRMT R7, R8, 0x9910, RZ ;  /* 0x0000991008077816 */ /* 0x001fe200000000ff */
[----:B------:R0:W-:Y:S03]  /*99d0*/  @!P1 SYNCS.ARRIVE.TRANS64 RZ, [R20+URZ], R13 ;  /* 0x0000000d14ff99a7 */ /* 0x0001e6000800003f */
[----:B------:R-:W-:-:S13]  /*99e0*/  ISETP.NE.AND P0, PT, R7, 0x2, PT ;  /* 0x000000020700780c */ /* 0x000fda0003f05270 */
[----:B0-----:R-:W-:Y:S05]  /*99f0*/  @P0 BRA `(.L_x_224) ;  /* 0x0000000000040947 */ /* 0x001fea0003800000 */
[----:B------:R-:W-:Y:S01]  /*9a00*/  BPT.TRAP 0x1 ;  /* 0x000000040000795c */ /* 0x000fe20000300000 */
.L_x_224:
[----:B------:R-:W-:Y:S01]  /*9a10*/  IMAD R7, R14, 0x2, R9 ;  /* 0x000000020e077824 */ /* 0x000fe200078e0209 */
[----:B------:R-:W-:Y:S01]  /*9a20*/  R2UR UR9, R20 ;  /* 0x00000000140972ca */ /* 0x000fe200000e0000 */
[--C-:B------:R-:W-:Y:S01]  /*9a30*/  IMAD R13, R14, 0x4000, R23.reuse ;  /* 0x000040000e0d7824 */ /* 0x100fe200078e0217 */
[----:B------:R-:W-:Y:S01]  /*9a40*/  UIADD3 UR4, UP0, UR22, 0xf0, URZ ;  /* 0x000000f016047890 */ /* 0x000fe2000ff1e03f */
[----:B------:R-:W-:Y:S01]  /*9a50*/  IMAD R7, R7, 0x180, RZ ;  /* 0x0000018007077824 */ /* 0x000fe200078e02ff */
[----:B------:R-:W-:Y:S01]  /*9a60*/  R2UR UR11, R21 ;  /* 0x00000000150b72ca */ /* 0x000fe200000e0000 */
[----:B------:R-:W-:Y:S01]  /*9a70*/  VIADD R4, R4, 0xffffffff ;  /* 0xffffffff04047836 */ /* 0x000fe20000000000 */
[----:B------:R-:W-:Y:S01]  /*9a80*/  R2UR UR5, R13 ;  /* 0x000000000d0572ca */ /* 0x000fe200000e0000 */
[----:B------:R-:W-:Y:S01]  /*9a90*/  IMAD R7, R7, 0x2, R23 ;  /* 0x0000000207077824 */ /* 0x000fe200078e0217 */
[----:B------:R-:W-:Y:S01]  /*9aa0*/  R2UR UR10, R22 ;  /* 0x00000000160a72ca */ /* 0x000fe200000e0000 */
[----:B------:R-:W-:Y:S01]  /*9ab0*/  UIADD3 UR24, UP1, UR22, 0x1f0, URZ ;  /* 0x000001f016187890 */ /* 0x000fe2000ff3e03f */
[----:B------:R-:W-:Y:S01]  /*9ac0*/  R2UR UR12, R6 ;  /* 0x00000000060c72ca */ /* 0x000fe200000e0000 */
[----:B------:R-:W-:Y:S01]  /*9ad0*/  VIADD R14, R14, 0x1 ;  /* 0x000000010e0e7836 */ /* 0x000fe20000000000 */
[----:B------:R-:W-:Y:S01]  /*9ae0*/  R2UR UR8, R7 ;  /* 0x00000000070872ca */ /* 0x000fe200000e0000 */
[----:B------:R-:W-:Y:S01]  /*9af0*/  UIADD3.X UR25, URZ, UR23, URZ, UP1, !UPT ;  /* 0x000000173f197290 */ /* 0x000fe20008ffe43f */
[----:B------:R-:W-:Y:S01]  /*9b00*/  R2UR UR19, R15 ;  /* 0x000000000f1372ca */ /* 0x000fe200000e0000 */
[----:B------:R-:W-:Y:S01]  /*9b10*/  UMOV UR6, 0x0 ;  /* 0x0000000000067882 */ /* 0x000fe20000000000 */
[----:B------:R-:W-:Y:S01]  /*9b20*/  ISETP.GT.AND P1, PT, R4, 0x1, PT ;  /* 0x000000010400780c */ /* 0x000fe20003f24270 */
[----:B------:R-:W-:Y:S01]  /*9b30*/  UMOV UR7, 0x10000000 ;  /* 0x1000000000077882 */ /* 0x000fe20000000000 */
[----:B------:R-:W-:Y:S01]  /*9b40*/  ISETP.NE.AND P0, PT, R14, 0xc, PT ;  /* 0x0000000c0e00780c */ /* 0x000fe20003f05270 */
[----:B------:R-:W-:Y:S01]  /*9b50*/  UIADD3 UR14, UR5, 0x180, URZ ;  /* 0x00000180050e7890 */ /* 0x000fe2000fffe03f */
[----:B------:R-:W-:Y:S01]  /*9b60*/  VIADD R22, R22, 0x10 ;  /* 0x0000001016167836 */ /* 0x000fe20000000000 */
[----:B------:R-:W-:Y:S01]  /*9b70*/  UIADD3.X UR5, URZ, UR23, URZ, UP0, !UPT ;  /* 0x000000173f057290 */ /* 0x000fe200087fe43f */
[----:B------:R-:W-:Y:S01]  /*9b80*/  SEL R20, RZ, 0x1, P0 ;  /* 0x00000001ff147807 */ /* 0x000fe20000000000 */
[----:B------:R-:W-:Y:S01]  /*9b90*/  UMOV UR26, 0x30000 ;  /* 0x00030000001a7882 */ /* 0x000fe20000000000 */
[----:B------:R-:W-:Y:S01]  /*9ba0*/  SEL R14, R14, RZ, P0 ;  /* 0x000000ff0e0e7207 */ /* 0x000fe20000000000 */
[----:B------:R-:W-:Y:S01]  /*9bb0*/  UIADD3 UR15, UR8, 0x30180, URZ ;  /* 0x00030180080f7890 */ /* 0x000fe2000fffe03f */
[----:B------:R-:W-:-:S02]  /*9bc0*/  LOP3.LUT R5, R5, R20, RZ, 0x3c, !PT ;  /* 0x0000001405057212 */ /* 0x000fc400078e3cff */
[----:B------:R-:W-:Y:S02]  /*9bd0*/  UMOV UR8, UR14 ;  /* 0x0000000e00087c82 */ /* 0x000fe40008000000 */
[----:B------:R0:W-:Y:S02]  /*9be0*/  UTMALDG.3D [UR8], [UR4], desc[UR6] ;  /* 0x00000608040075b4 */ /* 0x0001e40008011000 */
[----:B0-----:R-:W-:Y:S01]  /*9bf0*/  UMOV UR8, UR15 ;  /* 0x0000000f00087c82 */ /* 0x001fe20008000000 */
[----:B------:R-:W-:Y:S02]  /*9c00*/  UMOV UR11, UR19 ;  /* 0x00000013000b7c82 */ /* 0x000fe40008000000 */
[----:B------:R0:W-:Y:S02]  /*9c10*/  UTMALDG.3D.MULTICAST [UR8], [UR24], UR26, desc[UR6] ;  /* 0x00000608180073b4 */ /* 0x0001e4000801181a */
[----:B0-----:R-:W-:Y:S05]  /*9c20*/  @P1 BRA `(.L_x_225) ;  /* 0xfffffffc00401947 */ /* 0x001fea000383ffff */
.L_x_222:
[----:B------:R-:W-:Y:S05]  /*9c30*/  BSYNC B1 ;  /* 0x0000000000017941 */ /* 0x000fea0003800000 */
.L_x_221:
[----:B------:R-:W-:Y:S01]  /*9c40*/  LOP3.LUT P1, RZ, R11, 0xff, RZ, 0xc0, !PT ;  /* 0x000000ff0bff7812 */ /* 0x000fe2000782c0ff */
[C---:B------:R-:W-:Y:S01]  /*9c50*/  IMAD.IADD R6, R10.reuse, 0x1, R3 ;  /* 0x000000010a067824 */ /* 0x040fe200078e0203 */
[----:B------:R-:W-:Y:S01]  /*9c60*/  ULDC.64 UR4, c[0x0][0x650] ;  /* 0x0001940000047ab9 */ /* 0x000fe20000000a00 */
[----:B------:R-:W-:Y:S01]  /*9c70*/  ISETP.GE.U32.AND P2, PT, R10, 0xc, PT ;  /* 0x0000000c0a00780c */ /* 0x000fe20003f46070 */
[----:B------:R-:W-:Y:S01]  /*9c80*/  BSSY B1, `(.L_x_226) ;  /* 0x000006b000017945 */ /* 0x000fe20003800000 */
[----:B------:R-:W-:Y:S01]  /*9c90*/  IMAD.MOV.U32 R13, RZ, RZ, -0x1 ;  /* 0xffffffffff0d7424 */ /* 0x000fe200078e00ff */
[----:B------:R-:W-:Y:S01]  /*9ca0*/  ISETP.GT.U32.AND P0, PT, R6, 0xb, PT ;  /* 0x0000000b0600780c */ /* 0x000fe20003f04070 */
[----:B------:R-:W-:Y:S01]  /*9cb0*/  IMAD.MOV.U32 R20, RZ, RZ, -0x1 ;  /* 0xffffffffff147424 */ /* 0x000fe200078e00ff */
[----:B------:R-:W-:Y:S02]  /*9cc0*/  PRMT R11, RZ, 0x7610, R11 ;  /* 0x00007610ff0b7816 */ /* 0x000fe4000000000b */
[----:B------:R-:W-:-:S03]  /*9cd0*/  ISETP.LT.U32.AND P0, PT, R10, 0xc, P0 ;  /* 0x0000000c0a00780c */ /* 0x000fc60000701070 */
[----:B------:R-:W0:Y:S01]  /*9ce0*/  @P1 S2R R5, SR_CgaCtaId ;  /* 0x0000000000051919 */ /* 0x000e220000008800 */
[----:B------:R-:W-:-:S04]  /*9cf0*/  @P1 MOV R4, 0x400 ;  /* 0x0000040000041802 */ /* 0x000fc80000000f00 */
[----:B0-----:R-:W-:Y:S01]  /*9d00*/  @P1 LEA R3, R5, R4, 0x18 ;  /* 0x0000000405031211 */ /* 0x001fe200078ec0ff */
[----:B------:R-:W-:-:S03]  /*9d10*/  IMAD.WIDE.U32 R4, R6, -0x55555555, RZ ;  /* 0xaaaaaaab06047825 */ /* 0x000fc600078e00ff */
[----:B------:R0:W-:Y:S01]  /*9d20*/  @P1 SYNCS.ARRIVE.TRANS64.A1T0 RZ, [R3+URZ+0xd8], RZ ;  /* 0x0000d8ff03ff19a7 */ /* 0x0001e2000810003f */
[----:B------:R-:W-:Y:S02]  /*9d30*/  IADD3 R16, P1, R16, UR20, RZ ;  /* 0x0000001410107c10 */ /* 0x000fe4000ff3e0ff */
[----:B------:R-:W-:Y:S02]  /*9d40*/  SHF.R.U32.HI R5, RZ, 0x3, R5 ;  /* 0x00000003ff057819 */ /* 0x000fe40000011605 */
[----:B------:R-:W-:Y:S02]  /*9d50*/  IADD3.X R17, R17, UR13, RZ, P1, !PT ;  /* 0x0000000d11117c10 */ /* 0x000fe40008ffe4ff */
[----:B------:R-:W-:Y:S02]  /*9d60*/  PRMT R4, RZ, 0x7610, R4 ;  /* 0x00007610ff047816 */ /* 0x000fe40000000004 */
[----:B0-----:R-:W-:Y:S02]  /*9d70*/  SEL R3, RZ, 0x1, !P0 ;  /* 0x00000001ff037807 */ /* 0x001fe40004000000 */
[----:B------:R-:W-:-:S02]  /*9d80*/  ISETP.GE.U32.AND P0, PT, R16, UR4, PT ;  /* 0x0000000410007c0c */ /* 0x000fc4000bf06070 */
[----:B------:R-:W-:Y:S01]  /*9d90*/  LOP3.LUT R0, R0, R3, RZ, 0x3c, !PT ;  /* 0x0000000300007212 */ /* 0x000fe200078e3cff */
[----:B------:R-:W-:Y:S01]  /*9da0*/  IMAD R3, R5, -0xc, R6 ;  /* 0xfffffff405037824 */ /* 0x000fe200078e0206 */
[----:B------:R-:W-:Y:S01]  /*9db0*/  ISETP.GE.U32.AND.EX P0, PT, R17, UR5, PT, P0 ;  /* 0x0000000511007c0c */ /* 0x000fe2000bf06100 */
[----:B------:R-:W-:Y:S01]  /*9dc0*/  IMAD.MOV.U32 R6, RZ, RZ, -0x1 ;  /* 0xffffffffff067424 */ /* 0x000fe200078e00ff */
[----:B------:R-:W-:-:S11]  /*9dd0*/  @P2 LOP3.LUT R0, R0, 0x1, R5, 0x78, !PT ;  /* 0x0000000100002812 */ /* 0x000fd600078e7805 */
[----:B------:R-:W-:Y:S05]  /*9de0*/  @P0 BRA `(.L_x_227) ;  /* 0x0000000400500947 */ /* 0x000fea0003800000 */
[----:B------:R-:W0:Y:S01]  /*9df0*/  S2R R15, SR_CTAID.X ;  /* 0x00000000000f7919 */ /* 0x000e220000002500 */
[----:B------:R-:W-:Y:S01]  /*9e00*/  ULDC.64 UR4, c[0x0][0x628] ;  /* 0x00018a0000047ab9 */ /* 0x000fe20000000a00 */
[----:B------:R-:W1:Y:S01]  /*9e10*/  LDC R20, c[0x0][0x144] ;  /* 0x00005100ff147b82 */ /* 0x000e620000000800 */
[----:B------:R-:W-:Y:S01]  /*9e20*/  ISETP.NE.U32.AND P0, PT, RZ, UR4, PT ;  /* 0x00000004ff007c0c */ /* 0x000fe2000bf05070 */
[----:B------:R-:W2:Y:S01]  /*9e30*/  S2R R13, SR_CTAID.Y ;  /* 0x00000000000d7919 */ /* 0x000ea20000002600 */
[----:B------:R-:W-:Y:S01]  /*9e40*/  ULDC UR7, c[0x0][0x630] ;  /* 0x00018c0000077ab9 */ /* 0x000fe20000000800 */
[----:B------:R-:W-:Y:S01]  /*9e50*/  ULDC UR8, c[0x0][0x150] ;  /* 0x0000540000087ab9 */ /* 0x000fe20000000800 */
[----:B------:R-:W-:Y:S01]  /*9e60*/  ISETP.NE.AND.EX P0, PT, RZ, UR5, PT, P0 ;  /* 0x00000005ff007c0c */ /* 0x000fe2000bf05300 */
[----:B------:R-:W-:Y:S02]  /*9e70*/  IMAD.MOV.U32 R4, RZ, RZ, R16 ;  /* 0x000000ffff047224 */ /* 0x000fe400078e0010 */
[----:B------:R-:W-:Y:S01]  /*9e80*/  IMAD.MOV.U32 R5, RZ, RZ, R17 ;  /* 0x000000ffff057224 */ /* 0x000fe200078e0011 */
[----:B0-----:R-:W-:-:S09]  /*9e90*/  I2FP.F32.U32 R22, R15 ;  /* 0x0000000f00167245 */ /* 0x001fd20000201000 */
[----:B------:R-:W-:Y:S05]  /*9ea0*/  @!P0 BRA `(.L_x_228) ;  /* 0x0000000000288947 */ /* 0x000fea0003800000 */
[----:B------:R-:W-:Y:S02]  /*9eb0*/  ULDC UR6, c[0x0][0x634] ;  /* 0x00018d0000067ab9 */ /* 0x000fe40000000800 */
[----:B------:R-:W-:-:S05]  /*9ec0*/  IADD3 R5, P0, R16, UR6, RZ ;  /* 0x0000000610057c10 */ /* 0x000fca000ff1e0ff */
[----:B------:R-:W-:-:S04]  /*9ed0*/  IMAD.X R21, RZ, RZ, R17, P0 ;  /* 0x000000ffff157224 */ /* 0x000fc800000e0611 */
[----:B------:R-:W-:-:S04]  /*9ee0*/  IMAD.WIDE.U32 R6, R21, UR4, RZ ;  /* 0x0000000415067c25 */ /* 0x000fc8000f8e00ff */
[----:B------:R-:W-:-:S04]  /*9ef0*/  IMAD.WIDE.U32 R6, P0, R5, UR5, R6 ;  /* 0x0000000505067c25 */ /* 0x000fc8000f800006 */
[----:B------:R-:W-:-:S04]  /*9f00*/  IMAD.WIDE.U32 R4, R5, UR4, RZ ;  /* 0x0000000405047c25 */ /* 0x000fc8000f8e00ff */
[----:B------:R-:W-:Y:S01]  /*9f10*/  IMAD.MOV.U32 R4, RZ, RZ, R7 ;  /* 0x000000ffff047224 */ /* 0x000fe200078e0007 */
[----:B------:R-:W-:Y:S01]  /*9f20*/  IADD3 RZ, P1, R5, R6, RZ ;  /* 0x0000000605ff7210 */ /* 0x000fe20007f3e0ff */
[----:B------:R-:W-:-:S04]  /*9f30*/  IMAD.X R5, RZ, RZ, RZ, P0 ;  /* 0x000000ffff057224 */ /* 0x000fc800000e06ff */
[----:B------:R-:W-:-:S08]  /*9f40*/  IMAD.WIDE.U32.X R4, R21, UR5, R4, P1 ;  /* 0x0000000515047c25 */ /* 0x000fd000088e0404 */
.L_x_228:
[----:B------:R-:W-:Y:S01]  /*9f50*/  FMUL R22, R22, UR8 ;  /* 0x0000000816167c20 */ /* 0x000fe20008400000 */
[--C-:B------:R-:W-:Y:S01]  /*9f60*/  SHF.R.U64 R14, R4, UR7, R5.reuse ;  /* 0x00000007040e7c19 */ /* 0x100fe20008001205 */
[----:B------:R-:W-:Y:S01]  /*9f70*/  ULDC.64 UR4, c[0x0][0x620] ;  /* 0x0001880000047ab9 */ /* 0x000fe20000000a00 */
[----:B------:R-:W-:Y:S01]  /*9f80*/  SHF.R.U32.HI R4, RZ, UR7, R5 ;  /* 0x00000007ff047c19 */ /* 0x000fe20008011605 */
[----:B------:R-:W-:Y:S01]  /*9f90*/  ULDC.64 UR6, c[0x0][0x640] ;  /* 0x0001900000067ab9 */ /* 0x000fe20000000a00 */
[----:B------:R-:W-:Y:S01]  /*9fa0*/  IADD3 R5, P0, RZ, -R14, RZ ;  /* 0x8000000eff057210 */ /* 0x000fe20007f1e0ff */
[----:B------:R-:W0:Y:S04]  /*9fb0*/  F2I.U32.TRUNC.NTZ R22, R22 ;  /* 0x0000001600167305 */ /* 0x000e28000020f000 */
[----:B------:R-:W-:Y:S01]  /*9fc0*/  IMAD.X R4, RZ, RZ, ~R4, P0 ;  /* 0x000000ffff047224 */ /* 0x000fe200000e0e04 */
[----:B------:R-:W-:-:S03]  /*9fd0*/  ISETP.NE.U32.AND P0, PT, RZ, UR6, PT ;  /* 0x00000006ff007c0c */ /* 0x000fc6000bf05070 */
[----:B------:R-:W-:Y:S01]  /*9fe0*/  IMAD R4, R4, UR4, RZ ;  /* 0x0000000404047c24 */ /* 0x000fe2000f8e02ff */
[----:B------:R-:W-:-:S03]  /*9ff0*/  ISETP.NE.AND.EX P0, PT, RZ, UR7, PT, P0 ;  /* 0x00000007ff007c0c */ /* 0x000fc6000bf05300 */
[C---:B------:R-:W-:Y:S01]  /*a000*/  IMAD R7, R5.reuse, UR5, R4 ;  /* 0x0000000505077c24 */ /* 0x040fe2000f8e0204 */
[----:B------:R-:W-:Y:S01]  /*a010*/  ULDC UR5, c[0x0][0x154] ;  /* 0x0000550000057ab9 */ /* 0x000fe20000000800 */
[----:B------:R-:W-:Y:S01]  /*a020*/  IMAD.WIDE.U32 R4, R5, UR4, R16 ;  /* 0x0000000405047c25 */ /* 0x000fe2000f8e0010 */
[----:B------:R-:W-:-:S03]  /*a030*/  ULDC UR4, c[0x0][0x618] ;  /* 0x0001860000047ab9 */ /* 0x000fc60000000800 */
[----:B0-----:R-:W-:Y:S02]  /*a040*/  IMAD.MOV R6, RZ, RZ, -R22 ;  /* 0x000000ffff067224 */ /* 0x001fe400078e0a16 */
[----:B------:R-:W-:Y:S02]  /*a050*/  IMAD.IADD R5, R5, 0x1, R7 ;  /* 0x0000000105057824 */ /* 0x000fe400078e0207 */
[----:B-1----:R-:W-:Y:S01]  /*a060*/  IMAD R15, R20, R6, R15 ;  /* 0x00000006140f7224 */ /* 0x002fe200078e020f */
[----:B--2---:R-:W-:Y:S01]  /*a070*/  I2FP.F32.U32 R6, R13 ;  /* 0x0000000d00067245 */ /* 0x004fe20000201000 */
[----:B------:R-:W0:Y:S01]  /*a080*/  LDC R20, c[0x0][0x148] ;  /* 0x00005200ff147b82 */ /* 0x000e220000000800 */
[--C-:B------:R-:W-:Y:S02]  /*a090*/  SHF.R.U64 R21, R4, UR4, R5.reuse ;  /* 0x0000000404157c19 */ /* 0x100fe40008001205 */
[----:B------:R-:W-:Y:S01]  /*a0a0*/  SHF.R.U32.HI R4, RZ, UR4, R5 ;  /* 0x00000004ff047c19 */ /* 0x000fe20008011605 */
[----:B------:R-:W-:Y:S01]  /*a0b0*/  FMUL R6, R6, UR5 ;  /* 0x0000000506067c20 */ /* 0x000fe20008400000 */
[----:B------:R-:W-:-:S02]  /*a0c0*/  ULDC UR4, c[0x0][0x608] ;  /* 0x0001820000047ab9 */ /* 0x000fc40000000800 */
[--C-:B------:R-:W-:Y:S01]  /*a0d0*/  SHF.R.U64 R23, R21, UR4, R4.reuse ;  /* 0x0000000415177c19 */ /* 0x100fe20008001204 */
[----:B------:R1:W2:Y:S01]  /*a0e0*/  F2I.U32.TRUNC.NTZ R24, R6 ;  /* 0x0000000600187305 */ /* 0x0002a2000020f000 */
[----:B------:R-:W-:Y:S01]  /*a0f0*/  SHF.R.U32.HI R4, RZ, UR4, R4 ;  /* 0x00000004ff047c19 */ /* 0x000fe20008011604 */
[----:B------:R-:W-:-:S03]  /*a100*/  ULDC UR4, c[0x0][0x658] ;  /* 0x0001960000047ab9 */ /* 0x000fc60000000800 */
[--C-:B------:R-:W-:Y:S02]  /*a110*/  SHF.R.U64 R22, R23, UR4, R4.reuse ;  /* 0x0000000417167c19 */ /* 0x100fe40008001204 */
[----:B------:R-:W-:-:S03]  /*a120*/  SHF.R.U32.HI R25, RZ, UR4, R4 ;  /* 0x00000004ff197c19 */ /* 0x000fc60008011604 */
[----:B------:R-:W-:Y:S02]  /*a130*/  IMAD.MOV.U32 R4, RZ, RZ, R22 ;  /* 0x000000ffff047224 */ /* 0x000fe400078e0016 */
[----:B------:R-:W-:Y:S01]  /*a140*/  IMAD.MOV.U32 R5, RZ, RZ, R25 ;  /* 0x000000ffff057224 */ /* 0x000fe200078e0019 */
[----:B-1----:R-:W-:Y:S06]  /*a150*/  @!P0 BRA `(.L_x_229) ;  /* 0x0000000000288947 */ /* 0x002fec0003800000 */
        /* <DEDUP_REMOVED lines=10> */
.L_x_229:
[----:B------:R-:W-:Y:S01]  /*a200*/  ISETP.NE.AND P0, PT, R2, 0x1, PT ;  /* 0x000000010200780c */ /* 0x000fe20003f05270 */
[----:B------:R-:W-:Y:S01]  /*a210*/  ULDC UR4, c[0x0][0x648] ;  /* 0x0001920000047ab9 */ /* 0x000fe20000000800 */
[----:B------:R-:W-:Y:S01]  /*a220*/  LOP3.LUT R23, R23, UR17, RZ, 0xc0, !PT ;  /* 0x0000001117177c12 */ /* 0x000fe2000f8ec0ff */
[----:B--2---:R-:W-:Y:S01]  /*a230*/  IMAD.MOV R24, RZ, RZ, -R24 ;  /* 0x000000ffff187224 */ /* 0x004fe200078e0a18 */
[----:B------:R-:W-:Y:S01]  /*a240*/  SHF.R.U64 R4, R4, UR4, R5 ;  /* 0x0000000404047c19 */ /* 0x000fe20008001205 */
[----:B------:R-:W-:Y:S01]  /*a250*/  ULDC UR4, c[0x0][0x638] ;  /* 0x00018e0000047ab9 */ /* 0x000fe20000000800 */
[----:B------:R-:W-:Y:S01]  /*a260*/  LOP3.LUT R21, R21, UR16, RZ, 0xc0, !PT ;  /* 0x0000001015157c12 */ /* 0x000fe2000f8ec0ff */
[----:B------:R-:W-:Y:S01]  /*a270*/  ULDC UR5, c[0x0][0x610] ;  /* 0x0001840000057ab9 */ /* 0x000fe20000000800 */
[----:B------:R-:W-:Y:S02]  /*a280*/  IMAD.MOV.U32 R6, RZ, RZ, R14 ;  /* 0x000000ffff067224 */ /* 0x000fe400078e000e */
[----:B------:R-:W-:-:S02]  /*a290*/  IMAD.MOV R5, RZ, RZ, -R4 ;  /* 0x000000ffff057224 */ /* 0x000fc400078e0a04 */
[----:B------:R-:W-:Y:S02]  /*a2a0*/  IMAD R4, R4, UR18, R23 ;  /* 0x0000001204047c24 */ /* 0x000fe4000f8e0217 */
[----:B0-----:R-:W-:Y:S02]  /*a2b0*/  @P0 IMAD R15, R20, R24, R13 ;  /* 0x00000018140f0224 */ /* 0x001fe400078e020d */
[----:B------:R-:W-:Y:S01]  /*a2c0*/  IMAD R22, R5, UR4, R22 ;  /* 0x0000000405167c24 */ /* 0x000fe2000f8e0216 */
[----:B------:R-:W-:Y:S01]  /*a2d0*/  ULDC UR4, c[0x0][0x600] ;  /* 0x0001800000047ab9 */ /* 0x000fe20000000800 */
[----:B------:R-:W-:Y:S02]  /*a2e0*/  IMAD R15, R4, UR5, R15 ;  /* 0x00000005040f7c24 */ /* 0x000fe4000f8e020f */
[----:B------:R-:W-:Y:S02]  /*a2f0*/  IMAD R22, R22, UR4, R21 ;  /* 0x0000000416167c24 */ /* 0x000fe4000f8e0215 */
[----:B------:R-:W-:-:S03]  /*a300*/  IMAD.MOV.U32 R4, RZ, RZ, 0x1 ;  /* 0x00000001ff047424 */ /* 0x000fc600078e00ff */
[----:B------:R-:W-:Y:S02]  /*a310*/  SEL R20, R22, R15, !P0 ;  /* 0x0000000f16147207 */ /* 0x000fe40004000000 */
[----:B------:R-:W-:-:S07]  /*a320*/  SEL R13, R15, R22, !P0 ;  /* 0x000000160f0d7207 */ /* 0x000fce0004000000 */
.L_x_227:
[----:B------:R-:W-:Y:S05]  /*a330*/  BSYNC B1 ;  /* 0x0000000000017941 */ /* 0x000fea0003800000 */
.L_x_226:
[----:B------:R-:W-:-:S13]  /*a340*/  LOP3.LUT P0, RZ, R4, 0xff, RZ, 0xc0, !PT ;  /* 0x000000ff04ff7812 */ /* 0x000fda000780c0ff */
[----:B------:R-:W-:Y:S05]  /*a350*/  @P0 BRA `(.L_x_230) ;  /* 0xfffffff4003c0947 */ /* 0x000fea000383ffff */
[----:B------:R-:W-:Y:S05]  /*a360*/  BSYNC B0 ;  /* 0x0000000000007941 */ /* 0x000fea0003800000 */
.L_x_219:
[----:B------:R-:W-:-:S03]  /*a370*/  UMOV UR4, 0xffffffff ;  /* 0xffffffff00047882 */ /* 0x000fc60000000000 */
[----:B------:R-:W-:Y:S05]  /*a380*/  BRA.DIV UR4, `(.L_x_231) ;  /* 0x0000000a04387947 */ /* 0x000fea000b800000 */
[----:B------:R-:W-:-:S13]  /*a390*/  ELECT P6, URZ, PT ;  /* 0x00000000003f782f */ /* 0x000fda00038c0000 */
.L_x_253:
[----:B------:R-:W-:Y:S04]  /*a3a0*/  BSSY B0, `(.L_x_232) ;  /* 0x0000073000007945 */ /* 0x000fe80003800000 */
[----:B------:R-:W-:Y:S05]  /*a3b0*/  @!P6 BRA `(.L_x_233) ;  /* 0x0000000400c4e947 */ /* 0x000fea0003800000 */
[----:B------:R-:W-:-:S04]  /*a3c0*/  LOP3.LUT R19, R19, 0x2, RZ, 0xfc, !PT ;  /* 0x0000000213137812 */ /* 0x000fc800078efcff */
[----:B------:R-:W-:-:S13]  /*a3d0*/  ISETP.NE.AND P0, PT, R19, 0x3, PT ;  /* 0x000000031300780c */ /* 0x000fda0003f05270 */
[----:B------:R-:W-:Y:S05]  /*a3e0*/  @!P0 BRA `(.L_x_234) ;  /* 0x0000000000048947 */ /* 0x000fea0003800000 */
[----:B------:R-:W-:Y:S01]  /*a3f0*/  BPT.TRAP 0x1 ;  /* 0x000000040000795c */ /* 0x000fe20000300000 */
.L_x_234:
[----:B------:R-:W0:Y:S01]  /*a400*/  S2R R5, SR_CgaCtaId ;  /* 0x0000000000057919 */ /* 0x000e220000008800 */
[----:B------:R-:W-:Y:S02]  /*a410*/  MOV R2, 0x400 ;  /* 0x0000040000027802 */ /* 0x000fe40000000f00 */
[----:B------:R-:W-:Y:S02]  /*a420*/  SHF.L.U32 R4, R0, 0x1f, RZ ;  /* 0x0000001f00047819 */ /* 0x000fe400000006ff */
[----:B0-----:R-:W-:-:S05]  /*a430*/  LEA R2, R5, R2, 0x18 ;  /* 0x0000000205027211 */ /* 0x001fca00078ec0ff */
[----:B------:R-:W-:-:S04]  /*a440*/  VIADD R2, R2, 0x60 ;  /* 0x0000006002027836 */ /* 0x000fc80000000000 */
[C---:B------:R-:W-:Y:S02]  /*a450*/  IMAD R7, R3.reuse, 0x8, R2 ;  /* 0x0000000803077824 */ /* 0x040fe400078e0202 */
[----:B------:R-:W-:Y:S02]  /*a460*/  VIADD R3, R3, 0x1 ;  /* 0x0000000103037836 */ /* 0x000fe40000000000 */
[----:B------:R-:W0:Y:S03]  /*a470*/  SYNCS.PHASECHK.TRANS64.TRYWAIT P0, [R7+URZ], R4 ;  /* 0x00000004070075a7 */ /* 0x000e26000800017f */
[----:B------:R-:W-:-:S04]  /*a480*/  ISETP.NE.AND P1, PT, R3, 0xc, PT ;  /* 0x0000000c0300780c */ /* 0x000fc80003f25270 */
[----:B------:R-:W-:Y:S02]  /*a490*/  SEL R5, RZ, 0x1, P1 ;  /* 0x00000001ff057807 */ /* 0x000fe40000800000 */
[----:B------:R-:W-:Y:S02]  /*a4a0*/  SEL R3, R3, RZ, P1 ;  /* 0x000000ff03037207 */ /* 0x000fe40000800000 */
[----:B------:R-:W-:-:S03]  /*a4b0*/  LOP3.LUT R6, R0, R5, RZ, 0x3c, !PT ;  /* 0x0000000500067212 */ /* 0x000fc600078e3cff */
[----:B------:R-:W-:Y:S01]  /*a4c0*/  IMAD R8, R3, 0x8, R2 ;  /* 0x0000000803087824 */ /* 0x000fe200078e0202 */
[----:B------:R-:W-:Y:S01]  /*a4d0*/  SHF.L.U32 R5, R6, 0x1f, RZ ;  /* 0x0000001f06057819 */ /* 0x000fe200000006ff */
[----:B0-----:R-:W-:Y:S06]  /*a4e0*/  @!P0 BRA `(.L_x_235) ;  /* 0x0000000800008947 */ /* 0x001fec0003800000 */
.L_x_254:
[----:B------:R-:W1:Y:S01]  /*a4f0*/  SYNCS.PHASECHK.TRANS64.TRYWAIT P0, [R8+URZ], R5 ;  /* 0x00000005080075a7 */ /* 0x000e62000800017f */
[----:B------:R-:W-:-:S05]  /*a500*/  VIADD R0, R3, 0x1 ;  /* 0x0000000103007836 */ /* 0x000fca0000000000 */
[----:B------:R-:W-:-:S04]  /*a510*/  ISETP.NE.AND P1, PT, R0, 0xc, PT ;  /* 0x0000000c0000780c */ /* 0x000fc80003f25270 */
[----:B------:R-:W-:Y:S02]  /*a520*/  SEL R3, RZ, 0x1, P1 ;  /* 0x00000001ff037807 */ /* 0x000fe40000800000 */
[----:B0-----:R-:W-:Y:S02]  /*a530*/  SEL R7, R0, RZ, P1 ;  /* 0x000000ff00077207 */ /* 0x001fe40000800000 */
[----:B------:R-:W-:-:S03]  /*a540*/  LOP3.LUT R6, R6, R3, RZ, 0x3c, !PT ;  /* 0x0000000306067212 */ /* 0x000fc600078e3cff */
[----:B------:R-:W-:Y:S01]  /*a550*/  IMAD R9, R7, 0x8, R2 ;  /* 0x0000000807097824 */ /* 0x000fe200078e0202 */
[----:B------:R-:W-:Y:S01]  /*a560*/  SHF.L.U32 R4, R6, 0x1f, RZ ;  /* 0x0000001f06047819 */ /* 0x000fe200000006ff */
[----:B-1----:R-:W-:Y:S06]  /*a570*/  @!P0 BRA `(.L_x_236) ;  /* 0x0000000400f08947 */ /* 0x002fec0003800000 */
.L_x_255:
[----:B------:R-:W1:Y:S01]  /*a580*/  SYNCS.PHASECHK.TRANS64.TRYWAIT P0, [R9+URZ], R4 ;  /* 0x00000004090075a7 */ /* 0x000e62000800017f */
[----:B------:R-:W-:-:S05]  /*a590*/  VIADD R0, R7, 0x1 ;  /* 0x0000000107007836 */ /* 0x000fca0000000000 */
[----:B------:R-:W-:-:S04]  /*a5a0*/  ISETP.NE.AND P1, PT, R0, 0xc, PT ;  /* 0x0000000c0000780c */ /* 0x000fc80003f25270 */
[----:B------:R-:W-:Y:S02]  /*a5b0*/  SEL R3, RZ, 0x1, P1 ;  /* 0x00000001ff037807 */ /* 0x000fe40000800000 */
[----:B------:R-:W-:Y:S02]  /*a5c0*/  SEL R7, R0, RZ, P1 ;  /* 0x000000ff00077207 */ /* 0x000fe40000800000 */
[----:B------:R-:W-:-:S03]  /*a5d0*/  LOP3.LUT R6, R6, R3, RZ, 0x3c, !PT ;  /* 0x0000000306067212 */ /* 0x000fc600078e3cff */
[----:B0-----:R-:W-:Y:S01]  /*a5e0*/  IMAD R8, R7, 0x8, R2 ;  /* 0x0000000807087824 */ /* 0x001fe200078e0202 */
[----:B------:R-:W-:Y:S01]  /*a5f0*/  SHF.L.U32 R5, R6, 0x1f, RZ ;  /* 0x0000001f06057819 */ /* 0x000fe200000006ff */
[----:B-1----:R-:W-:Y:S06]  /*a600*/  @!P0 BRA `(.L_x_237) ;  /* 0x0000000400e08947 */ /* 0x002fec0003800000 */
.L_x_256:
        /* <DEDUP_REMOVED lines=9> */
.L_x_257:
        /* <DEDUP_REMOVED lines=9> */
.L_x_258:
        /* <DEDUP_REMOVED lines=9> */
.L_x_259:
        /* <DEDUP_REMOVED lines=9> */
.L_x_260:
        /* <DEDUP_REMOVED lines=9> */
.L_x_261:
        /* <DEDUP_REMOVED lines=9> */
.L_x_262:
[----:B------:R-:W1:Y:S01]  /*a970*/  SYNCS.PHASECHK.TRANS64.TRYWAIT P0, [R8+URZ], R5 ;  /* 0x00000005080075a7 */ /* 0x000e62000800017f */
[----:B------:R-:W-:-:S05]  /*a980*/  VIADD R0, R7, 0x1 ;  /* 0x0000000107007836 */ /* 0x000fca0000000000 */
[----:B------:R-:W-:-:S04]  /*a990*/  ISETP.NE.AND P1, PT, R0, 0xc, PT ;  /* 0x0000000c0000780c */ /* 0x000fc80003f25270 */
[----:B------:R-:W-:Y:S02]  /*a9a0*/  SEL R3, RZ, 0x1, P1 ;  /* 0x00000001ff037807 */ /* 0x000fe40000800000 */
[----:B------:R-:W-:Y:S02]  /*a9b0*/  SEL R7, R0, RZ, P1 ;  /* 0x000000ff00077207 */ /* 0x000fe40000800000 */
[----:B0-----:R-:W-:-:S03]  /*a9c0*/  LOP3.LUT R9, R6, R3, RZ, 0x3c, !PT ;  /* 0x0000000306097212 */ /* 0x001fc600078e3cff */
[----:B------:R-:W-:Y:S01]  /*a9d0*/  IMAD R11, R7, 0x8, R2 ;  /* 0x00000008070b7824 */ /* 0x000fe200078e0202 */
[----:B------:R-:W-:Y:S01]  /*a9e0*/  SHF.L.U32 R6, R9, 0x1f, RZ ;  /* 0x0000001f09067819 */ /* 0x000fe200000006ff */
[----:B-1----:R-:W-:Y:S06]  /*a9f0*/  @!P0 BRA `(.L_x_244) ;  /* 0x0000000400708947 */ /* 0x002fec0003800000 */
.L_x_263:
[----:B------:R-:W1:Y:S01]  /*aa00*/  SYNCS.PHASECHK.TRANS64.TRYWAIT P0, [R11+URZ], R6 ;  /* 0x000000060b0075a7 */ /* 0x000e62000800017f */
[----:B------:R-:W-:-:S05]  /*aa10*/  VIADD R0, R7, 0x1 ;  /* 0x0000000107007836 */ /* 0x000fca0000000000 */
[----:B------:R-:W-:-:S04]  /*aa20*/  ISETP.NE.AND P1, PT, R0, 0xc, PT ;  /* 0x0000000c0000780c */ /* 0x000fc80003f25270 */
[----:B------:R-:W-:Y:S02]  /*aa30*/  SEL R4, RZ, 0x1, P1 ;  /* 0x00000001ff047807 */ /* 0x000fe40000800000 */
[----:B------:R-:W-:Y:S02]  /*aa40*/  SEL R3, R0, RZ, P1 ;  /* 0x000000ff00037207 */ /* 0x000fe40000800000 */
[----:B------:R-:W-:Y:S01]  /*aa50*/  LOP3.LUT R0, R9, R4, RZ, 0x3c, !PT ;  /* 0x0000000409007212 */ /* 0x000fe200078e3cff */
[----:B-1----:R-:W-:Y:S06]  /*aa60*/  @!P0 BRA `(.L_x_245) ;  /* 0x0000000400688947 */ /* 0x002fec0003800000 */
.L_x_264:
[----:B------:R-:W-:Y:S01]  /*aa70*/  IMAD R3, R3, 0x8, R2 ;  /* 0x0000000803037824 */ /* 0x000fe200078e0202 */
[----:B------:R-:W-:-:S07]  /*aa80*/  SHF.L.U32 R0, R0, 0x1f, RZ ;  /* 0x0000001f00007819 */ /* 0x000fce00000006ff */
.L_x_246:
[----:B--2---:R2:W3:Y:S02]  /*aa90*/  SYNCS.PHASECHK.TRANS64.TRYWAIT P0, [R3+URZ], R0 ;  /* 0x00000000030075a7 */ /* 0x0044e4000800017f */
[----:B---3--:R-:W-:Y:S05]  /*aaa0*/  @!P0 NANOSLEEP.SYNCS 0x989680 ;  /* 0x009896800000895d */ /* 0x008fea0003900000 */
[----:B------:R-:W3:Y:S02]  /*aab0*/  @!P0 SYNCS.PHASECHK.TRANS64 P0, [R3+URZ], R0 ;  /* 0x00000000030085a7 */ /* 0x000ee4000800007f */
[----:B---3--:R-:W-:Y:S05]  /*aac0*/  @!P0 BRA `(.L_x_246) ;  /* 0xfffffffc00f08947 */ /* 0x008fea000383ffff */
.L_x_233:
[----:B------:R-:W-:Y:S05]  /*aad0*/  BSYNC B0 ;  /* 0x0000000000007941 */ /* 0x000fea0003800000 */
.L_x_232:
[----:B------:R-:W-:Y:S05]  /*aae0*/  EXIT ;  /* 0x000000000000794d */ /* 0x000fea0003800000 */
.L_x_22:
[----:B---3--:R3:W4:Y:S02]  /*aaf0*/  SYNCS.PHASECHK.TRANS64.TRYWAIT P1, [R3+URZ], R0 ;  /* 0x00000000030075a7 */ /* 0x008724000802017f */
[----:B----4-:R-:W-:Y:S05]  /*ab00*/  @!P1 NANOSLEEP.SYNCS 0x989680 ;  /* 0x009896800000995d */ /* 0x010fea0003900000 */
[----:B------:R-:W4:Y:S02]  /*ab10*/  @!P1 SYNCS.PHASECHK.TRANS64 P1, [R3+URZ], R0 ;  /* 0x00000000030095a7 */ /* 0x000f24000802007f */
[----:B----4-:R-:W-:Y:S05]  /*ab20*/  @!P1 BRA `(.L_x_22) ;  /* 0xfffffffc00f09947 */ /* 0x010fea000383ffff */
[----:B------:R-:W-:Y:S05]  /*ab30*/  BRA `(.L_x_21) ;  /* 0xffffff6800b47947 */ /* 0x000fea000383ffff */
.L_x_27:
[----:B-1----:R-:W-:-:S04]  /*ab40*/  IMAD.U32 R6, RZ, RZ, UR7 ;  /* 0x00000007ff067e24 */ /* 0x002fc8000f8e00ff */
[----:B------:R1:W2:Y:S03]  /*ab50*/  SYNCS.PHASECHK.TRANS64.TRYWAIT P1, [R6+URZ], R5 ;  /* 0x00000005060075a7 */ /* 0x0002a6000802017f */
[----:B--2---:R-:W-:Y:S05]  /*ab60*/  @!P1 NANOSLEEP.SYNCS 0x989680 ;  /* 0x009896800000995d */ /* 0x004fea0003900000 */
[----:B------:R-:W2:Y:S02]  /*ab70*/  @!P1 SYNCS.PHASECHK.TRANS64 P1, [R6+URZ], R5 ;  /* 0x00000005060095a7 */ /* 0x000ea4000802007f */
[----:B--2---:R-:W-:Y:S05]  /*ab80*/  @!P1 BRA `(.L_x_27) ;  /* 0xfffffffc00ec9947 */ /* 0x004fea000383ffff */
[----:B------:R-:W-:Y:S05]  /*ab90*/  BRA `(.L_x_26) ;  /* 0xffffff70002c7947 */ /* 0x000fea000383ffff */
.L_x_220:
[----:B------:R-:W-:Y:S01]  /*aba0*/  BSSY B1, `(.L_x_247) ;  /* 0x0000006000017945 */ /* 0x000fe20003800000 */
[----:B------:R-:W-:-:S07]  /*abb0*/  IMAD.MOV.U32 R15, RZ, RZ, -0x1 ;  /* 0xffffffffff0f7424 */ /* 0x000fce00078e00ff */
[----:B------:R-:W-:Y:S05]  /*abc0*/  WARPSYNC.COLLECTIVE R15, `(.L_x_248) ;  /* 0x000000000f0c7348 */ /* 0x000fea0003c00000 */
[----:B------:R-:W-:Y:S02]  /*abd0*/  ELECT P6, UR62, PT ;  /* 0x00000000003e782f */ /* 0x000fe400038c0000 */
[----:B------:R-:W-:Y:S01]  /*abe0*/  MOV R14, UR62 ;  /* 0x0000003e000e7c02 */ /* 0x000fe20008000f00 */
[----:B------:R-:W-:Y:S10]  /*abf0*/  ENDCOLLECTIVE ;  /* 0x000000000000791b */ /* 0x000ff40003800000 */
.L_x_248:
[----:B------:R-:W-:Y:S05]  /*ac00*/  BSYNC B1 ;  /* 0x0000000000017941 */ /* 0x000fea0003800000 */
.L_x_247:
[----:B------:R-:W-:Y:S05]  /*ac10*/  BRA `(.L_x_249) ;  /* 0xffffffec00187947 */ /* 0x000fea000383ffff */
.L_x_223:
[----:B0-----:R0:W1:Y:S02]  /*ac20*/  SYNCS.PHASECHK.TRANS64.TRYWAIT P0, [R20+URZ+0x60], R7 ;  /* 0x00006007140075a7 */ /* 0x001064000800017f */
[----:B-1----:R-:W-:Y:S05]  /*ac30*/  @!P0 NANOSLEEP.SYNCS 0x989680 ;  /* 0x009896800000895d */ /* 0x002fea0003900000 */
[----:B------:R-:W1:Y:S02]  /*ac40*/  @!P0 SYNCS.PHASECHK.TRANS64 P0, [R20+URZ+0x60], R7 ;  /* 0x00006007140085a7 */ /* 0x000e64000800007f */
[----:B-1----:R-:W-:Y:S05]  /*ac50*/  @!P0 BRA `(.L_x_223) ;  /* 0xfffffffc00f08947 */ /* 0x002fea000383ffff */
[----:B------:R-:W-:Y:S05]  /*ac60*/  BRA `(.L_x_250) ;  /* 0xffffffec00547947 */ /* 0x000fea000383ffff */
.L_x_231:
[----:B------:R-:W-:Y:S01]  /*ac70*/  BSSY B0, `(.L_x_251) ;  /* 0x0000006000007945 */ /* 0x000fe20003800000 */
[----:B------:R-:W-:-:S07]  /*ac80*/  IMAD.MOV.U32 R15, RZ, RZ, -0x1 ;  /* 0xffffffffff0f7424 */ /* 0x000fce00078e00ff */
[----:B------:R-:W-:Y:S05]  /*ac90*/  WARPSYNC.COLLECTIVE R15, `(.L_x_252) ;  /* 0x000000000f0c7348 */ /* 0x000fea0003c00000 */
[----:B------:R-:W-:Y:S02]  /*aca0*/  ELECT P6, UR62, PT ;  /* 0x00000000003e782f */ /* 0x000fe400038c0000 */
[----:B------:R-:W-:Y:S01]  /*acb0*/  MOV R14, UR62 ;  /* 0x0000003e000e7c02 */ /* 0x000fe20008000f00 */
[----:B------:R-:W-:Y:S10]  /*acc0*/  ENDCOLLECTIVE ;  /* 0x000000000000791b */ /* 0x000ff40003800000 */
.L_x_252:
[----:B------:R-:W-:Y:S05]  /*acd0*/  BSYNC B0 ;  /* 0x0000000000007941 */ /* 0x000fea0003800000 */
.L_x_251:
[----:B------:R-:W-:Y:S05]  /*ace0*/  BRA `(.L_x_253) ;  /* 0xfffffff400ac7947 */ /* 0x000fea000383ffff */
.L_x_235:
[----:B0-----:R0:W1:Y:S02]  /*acf0*/  SYNCS.PHASECHK.TRANS64.TRYWAIT P0, [R7+URZ], R4 ;  /* 0x00000004070075a7 */ /* 0x001064000800017f */
[----:B-1----:R-:W-:Y:S05]  /*ad00*/  @!P0 NANOSLEEP.SYNCS 0x989680 ;  /* 0x009896800000895d */ /* 0x002fea0003900000 */
[----:B------:R-:W1:Y:S02]  /*ad10*/  @!P0 SYNCS.PHASECHK.TRANS64 P0, [R7+URZ], R4 ;  /* 0x00000004070085a7 */ /* 0x000e64000800007f */
[----:B-1----:R-:W-:Y:S05]  /*ad20*/  @!P0 BRA `(.L_x_235) ;  /* 0xfffffffc00f08947 */ /* 0x002fea000383ffff */
[----:B------:R-:W-:Y:S05]  /*ad30*/  BRA `(.L_x_254) ;  /* 0xfffffff400ec7947 */ /* 0x000fea000383ffff */
.L_x_236:
[----:B0-----:R0:W1:Y:S02]  /*ad40*/  SYNCS.PHASECHK.TRANS64.TRYWAIT P0, [R8+URZ], R5 ;  /* 0x00000005080075a7 */ /* 0x001064000800017f */
[----:B-1----:R-:W-:Y:S05]  /*ad50*/  @!P0 NANOSLEEP.SYNCS 0x989680 ;  /* 0x009896800000895d */ /* 0x002fea0003900000 */
[----:B------:R-:W1:Y:S02]  /*ad60*/  @!P0 SYNCS.PHASECHK.TRANS64 P0, [R8+URZ], R5 ;  /* 0x00000005080085a7 */ /* 0x000e64000800007f */
[----:B-1----:R-:W-:Y:S05]  /*ad70*/  @!P0 BRA `(.L_x_236) ;  /* 0xfffffffc00f08947 */ /* 0x002fea000383ffff */
[----:B------:R-:W-:Y:S05]  /*ad80*/  BRA `(.L_x_255) ;  /* 0xfffffff400fc7947 */ /* 0x000fea000383ffff */
.L_x_237:
[----:B0-----:R0:W1:Y:S02]  /*ad90*/  SYNCS.PHASECHK.TRANS64.TRYWAIT P0, [R9+URZ], R4 ;  /* 0x00000004090075a7 */ /* 0x001064000800017f */
[----:B-1----:R-:W-:Y:S05]  /*ada0*/  @!P0 NANOSLEEP.SYNCS 0x989680 ;  /* 0x009896800000895d */ /* 0x002fea0003900000 */
[----:B------:R-:W1:Y:S02]  /*adb0*/  @!P0 SYNCS.PHASECHK.TRANS64 P0, [R9+URZ], R4 ;  /* 0x00000004090085a7 */ /* 0x000e64000800007f */
[----:B-1----:R-:W-:Y:S05]  /*adc0*/  @!P0 BRA `(.L_x_237) ;  /* 0xfffffffc00f08947 */ /* 0x002fea000383ffff */
[----:B------:R-:W-:Y:S05]  /*add0*/  BRA `(.L_x_256) ;  /* 0xfffffff8000c7947 */ /* 0x000fea000383ffff */
.L_x_238:
[----:B0-----:R0:W1:Y:S02]  /*ade0*/  SYNCS.PHASECHK.TRANS64.TRYWAIT P0, [R8+URZ], R5 ;  /* 0x00000005080075a7 */ /* 0x001064000800017f */
[----:B-1----:R-:W-:Y:S05]  /*adf0*/  @!P0 NANOSLEEP.SYNCS 0x989680 ;  /* 0x009896800000895d */ /* 0x002fea0003900000 */
[----:B------:R-:W1:Y:S02]  /*ae00*/  @!P0 SYNCS.PHASECHK.TRANS64 P0, [R8+URZ], R5 ;  /* 0x00000005080085a7 */ /* 0x000e64000800007f */
[----:B-1----:R-:W-:Y:S05]  /*ae10*/  @!P0 BRA `(.L_x_238) ;  /* 0xfffffffc00f08947 */ /* 0x002fea000383ffff */
[----:B------:R-:W-:Y:S05]  /*ae20*/  BRA `(.L_x_257) ;  /* 0xfffffff8001c7947 */ /* 0x000fea000383ffff */
.L_x_239:
[----:B0-----:R0:W1:Y:S02]  /*ae30*/  SYNCS.PHASECHK.TRANS64.TRYWAIT P0, [R9+URZ], R4 ;  /* 0x00000004090075a7 */ /* 0x001064000800017f */
[----:B-1----:R-:W-:Y:S05]  /*ae40*/  @!P0 NANOSLEEP.SYNCS 0x989680 ;  /* 0x009896800000895d */ /* 0x002fea0003900000 */
[----:B------:R-:W1:Y:S02]  /*ae50*/  @!P0 SYNCS.PHASECHK.TRANS64 P0, [R9+URZ], R4 ;  /* 0x00000004090085a7 */ /* 0x000e64000800007f */
[----:B-1----:R-:W-:Y:S05]  /*ae60*/  @!P0 BRA `(.L_x_239) ;  /* 0xfffffffc00f08947 */ /* 0x002fea000383ffff */
[----:B------:R-:W-:Y:S05]  /*ae70*/  BRA `(.L_x_258) ;  /* 0xfffffff8002c7947 */ /* 0x000fea000383ffff */
.L_x_240:
[----:B0-----:R0:W1:Y:S02]  /*ae80*/  SYNCS.PHASECHK.TRANS64.TRYWAIT P0, [R8+URZ], R5 ;  /* 0x00000005080075a7 */ /* 0x001064000800017f */
[----:B-1----:R-:W-:Y:S05]  /*ae90*/  @!P0 NANOSLEEP.SYNCS 0x989680 ;  /* 0x009896800000895d */ /* 0x002fea0003900000 */
[----:B------:R-:W1:Y:S02]  /*aea0*/  @!P0 SYNCS.PHASECHK.TRANS64 P0, [R8+URZ], R5 ;  /* 0x00000005080085a7 */ /* 0x000e64000800007f */
[----:B-1----:R-:W-:Y:S05]  /*aeb0*/  @!P0 BRA `(.L_x_240) ;  /* 0xfffffffc00f08947 */ /* 0x002fea000383ffff */
[----:B------:R-:W-:Y:S05]  /*aec0*/  BRA `(.L_x_259) ;  /* 0xfffffff8003c7947 */ /* 0x000fea000383ffff */
.L_x_241:
[----:B0-----:R0:W1:Y:S02]  /*aed0*/  SYNCS.PHASECHK.TRANS64.TRYWAIT P0, [R9+URZ], R4 ;  /* 0x00000004090075a7 */ /* 0x001064000800017f */
[----:B-1----:R-:W-:Y:S05]  /*aee0*/  @!P0 NANOSLEEP.SYNCS 0x989680 ;  /* 0x009896800000895d */ /* 0x002fea0003900000 */
[----:B------:R-:W1:Y:S02]  /*aef0*/  @!P0 SYNCS.PHASECHK.TRANS64 P0, [R9+URZ], R4 ;  /* 0x00000004090085a7 */ /* 0x000e64000800007f */
[----:B-1----:R-:W-:Y:S05]  /*af00*/  @!P0 BRA `(.L_x_241) ;  /* 0xfffffffc00f08947 */ /* 0x002fea000383ffff */
[----:B------:R-:W-:Y:S05]  /*af10*/  BRA `(.L_x_260) ;  /* 0xfffffff8004c7947 */ /* 0x000fea000383ffff */
.L_x_242:
[----:B0-----:R0:W1:Y:S02]  /*af20*/  SYNCS.PHASECHK.TRANS64.TRYWAIT P0, [R8+URZ], R5 ;  /* 0x00000005080075a7 */ /* 0x001064000800017f */
[----:B-1----:R-:W-:Y:S05]  /*af30*/  @!P0 NANOSLEEP.SYNCS 0x989680 ;  /* 0x009896800000895d */ /* 0x002fea0003900000 */
[----:B------:R-:W1:Y:S02]  /*af40*/  @!P0 SYNCS.PHASECHK.TRANS64 P0, [R8+URZ], R5 ;  /* 0x00000005080085a7 */ /* 0x000e64000800007f */
[----:B-1----:R-:W-:Y:S05]  /*af50*/  @!P0 BRA `(.L_x_242) ;  /* 0xfffffffc00f08947 */ /* 0x002fea000383ffff */
[----:B------:R-:W-:Y:S05]  /*af60*/  BRA `(.L_x_261) ;  /* 0xfffffff8005c7947 */ /* 0x000fea000383ffff */
.L_x_243:
[----:B0-----:R0:W1:Y:S02]  /*af70*/  SYNCS.PHASECHK.TRANS64.TRYWAIT P0, [R9+URZ], R4 ;  /* 0x00000004090075a7 */ /* 0x001064000800017f */
[----:B-1----:R-:W-:Y:S05]  /*af80*/  @!P0 NANOSLEEP.SYNCS 0x989680 ;  /* 0x009896800000895d */ /* 0x002fea0003900000 */
[----:B------:R-:W1:Y:S02]  /*af90*/  @!P0 SYNCS.PHASECHK.TRANS64 P0, [R9+URZ], R4 ;  /* 0x00000004090085a7 */ /* 0x000e64000800007f */
[----:B-1----:R-:W-:Y:S05]  /*afa0*/  @!P0 BRA `(.L_x_243) ;  /* 0xfffffffc00f08947 */ /* 0x002fea000383ffff */
[----:B------:R-:W-:Y:S05]  /*afb0*/  BRA `(.L_x_262) ;  /* 0xfffffff8006c7947 */ /* 0x000fea000383ffff */
.L_x_244:
[----:B0-----:R0:W1:Y:S02]  /*afc0*/  SYNCS.PHASECHK.TRANS64.TRYWAIT P0, [R8+URZ], R5 ;  /* 0x00000005080075a7 */ /* 0x001064000800017f */
[----:B-1----:R-:W-:Y:S05]  /*afd0*/  @!P0 NANOSLEEP.SYNCS 0x989680 ;  /* 0x009896800000895d */ /* 0x002fea0003900000 */
[----:B------:R-:W1:Y:S02]  /*afe0*/  @!P0 SYNCS.PHASECHK.TRANS64 P0, [R8+URZ], R5 ;  /* 0x00000005080085a7 */ /* 0x000e64000800007f */
[----:B-1----:R-:W-:Y:S05]  /*aff0*/  @!P0 BRA `(.L_x_244) ;  /* 0xfffffffc00f08947 */ /* 0x002fea000383ffff */
[----:B------:R-:W-:Y:S05]  /*b000*/  BRA `(.L_x_263) ;  /* 0xfffffff8007c7947 */ /* 0x000fea000383ffff */
.L_x_245:
[----:B-1----:R1:W2:Y:S02]  /*b010*/  SYNCS.PHASECHK.TRANS64.TRYWAIT P0, [R11+URZ], R6 ;  /* 0x000000060b0075a7 */ /* 0x0022a4000800017f */
[----:B--2---:R-:W-:Y:S05]  /*b020*/  @!P0 NANOSLEEP.SYNCS 0x989680 ;  /* 0x009896800000895d */ /* 0x004fea0003900000 */
[----:B------:R-:W2:Y:S02]  /*b030*/  @!P0 SYNCS.PHASECHK.TRANS64 P0, [R11+URZ], R6 ;  /* 0x000000060b0085a7 */ /* 0x000ea4000800007f */
[----:B--2---:R-:W-:Y:S05]  /*b040*/  @!P0 BRA `(.L_x_245) ;  /* 0xfffffffc00f08947 */ /* 0x004fea000383ffff */
[----:B------:R-:W-:Y:S05]  /*b050*/  BRA `(.L_x_264) ;  /* 0xfffffff800847947 */ /* 0x000fea000383ffff */
.L_x_265:
[----:B------:R-:W-:-:S00]  /*b060*/  BRA `(.L_x_265) ;  /* 0xfffffffc00fc7947 */ /* 0x000fc0000383ffff */
[----:B------:R-:W-:-:S00]  /*b070*/  NOP ;  /* 0x0000000000007918 */ /* 0x000fc00000000000 */
        /* <DEDUP_REMOVED lines=8> */
.L_x_266:


//--------------------- .nv.global.init           --------------------------
	.section	.nv.global.init,"aw",@progbits
.nv.global.init:
	.type		$str$22,@object
	.size		$str$22,($str$23 - $str$22)
$str$22:
        /*0000*/ 	.byte	0x6b, 0x5f, 0x74, 0x69, 0x6c, 0x65, 0x5f, 0x63, 0x6f, 0x75, 0x6e, 0x74, 0x20, 0x3e, 0x3d, 0x20
        /*0010*/ 	.byte	0x31, 0x00
	.type		$str$23,@object
	.size		$str$23,(__unnamed_1 - $str$23)
$str$23:
        /*0012*/ 	.byte	0x2f, 0x74, 0x6d, 0x70, 0x2f, 0x63, 0x75, 0x74, 0x6c, 0x61, 0x73, 0x73, 0x5f, 0x73, 0x77, 0x65
        /*0022*/ 	.byte	0x65, 0x70, 0x5f, 0x73, 0x72, 0x63, 0x2f, 0x69, 0x6e, 0x63, 0x6c, 0x75, 0x64, 0x65, 0x2f, 0x63
        /*0032*/ 	.byte	0x75, 0x74, 0x6c, 0x61, 0x73, 0x73, 0x2f, 0x67, 0x65, 0x6d, 0x6d, 0x2f, 0x63, 0x6f, 0x6c, 0x6c
        /*0042*/ 	.byte	0x65, 0x63, 0x74, 0x69, 0x76, 0x65, 0x2f, 0x73, 0x6d, 0x39, 0x30, 0x5f, 0x6d, 0x6d, 0x61, 0x5f
        /*0052*/ 	.byte	0x74, 0x6d, 0x61, 0x5f, 0x67, 0x6d, 0x6d, 0x61, 0x5f, 0x73, 0x73, 0x5f, 0x77, 0x61, 0x72, 0x70
        /*0062*/ 	.byte	0x73, 0x70, 0x65, 0x63, 0x69, 0x61, 0x6c, 0x69, 0x7a, 0x65, 0x64, 0x2e, 0x68, 0x70, 0x70, 0x00
	.type		__unnamed_1,@object
	.size		__unnamed_1,(.L_0 - __unnamed_1)
__unnamed_1:
        /*0072*/ 	.byte	0x76, 0x6f, 0x69, 0x64, 0x20, 0x63, 0x75, 0x74, 0x6c, 0x61, 0x73, 0x73, 0x3a, 0x3a, 0x67, 0x65
        /* <DEDUP_REMOVED lines=180> */
        /*0bc2*/ 	.byte	0x74, 0x65, 0x3a, 0x3a, 0x69, 0x64, 0x65, 0x6e, 0x74, 0x69, 0x74, 0x79, 0x5d, 0x00
.L_0:


//--------------------- .nv.shared._ZN7cutlass13device_kernelINS_4gemm6kernel13GemmUniversalIN4cute5tupleIJiiiiEEENS1_10collective13CollectiveMmaINS1_34MainloopSm90TmaGmmaWarpSpecializedILi12ENS5_IJNS4_1CILi2EEENSA_ILi1EEESC_EEENS1_35KernelTmaWarpSpecializedCooperativeEEENS5_IJNSA_ILi512EEENSA_ILi48EEENSA_ILi16EEEEEENS_10bfloat16_tENS5_IJlSC_lEEESK_SL_NS4_8TiledMMAINS4_8MMA_AtomIJNS4_4SM904GMMA27MMA_64x16x16_F32BF16BF16_SSILNSP_5MajorE0ELSR_0ELNSP_7ScaleInE1ELSS_1EEEEEENS4_6LayoutISD_NS5_IJSC_NSA_ILi0EEESW_EEEEENS5_IJNS4_10UnderscoreESZ_SZ_EEEEENS4_13SM90_TMA_LOADENS4_14ComposedLayoutINS4_7SwizzleILi1ELi4ELi3EEENS4_18smem_ptr_flag_bitsILi16EEENSV_INS5_IJNSA_ILi8EEESI_EEENS5_IJSI_SC_EEEEEEEvNS4_8identityENS4_23SM90_TMA_LOAD_MULTICASTES1C_vS1D_EENS_8epilogue10collective6detail29Sm90TmaWarpSpecializedAdapterINS1H_15DefaultEpilogueISK_SL_SL_NS1G_6thread17LinearCombinationISK_Li1EffLNS1L_9ScaleType4KindE0ELNS_15FloatRoundStyleE2ESK_EENS1_15EpilogueDefaultEEEEEvvEEEEvNT_6ParamsE --------------------------
	.section	.nv.shared._ZN7cutlass13device_kernelINS_4gemm6kernel13GemmUniversalIN4cute5tupleIJiiiiEEENS1_10collective13CollectiveMmaINS1_34MainloopSm90TmaGmmaWarpSpecializedILi12ENS5_IJNS4_1CILi2EEENSA_ILi1EEESC_EEENS1_35KernelTmaWarpSpecializedCooperativeEEENS5_IJNSA_ILi512EEENSA_ILi48EEENSA_ILi16EEEEEENS_10bfloat16_tENS5_IJlSC_lEEESK_SL_NS4_8TiledMMAINS4_8MMA_AtomIJNS4_4SM904GMMA27MMA_64x16x16_F32BF16BF16_SSILNSP_5MajorE0ELSR_0ELNSP_7ScaleInE1ELSS_1EEEEEENS4_6LayoutISD_NS5_IJSC_NSA_ILi0EEESW_EEEEENS5_IJNS4_10UnderscoreESZ_SZ_EEEEENS4_13SM90_TMA_LOADENS4_14ComposedLayoutINS4_7SwizzleILi1ELi4ELi3EEENS4_18smem_ptr_flag_bitsILi16EEENSV_INS5_IJNSA_ILi8EEESI_EEENS5_IJSI_SC_EEEEEEEvNS4_8identityENS4_23SM90_TMA_LOAD_MULTICASTES1C_vS1D_EENS_8epilogue10collective6detail29Sm90TmaWarpSpecializedAdapterINS1H_15DefaultEpilogueISK_SL_SL_NS1G_6thread17LinearCombinationISK_Li1EffLNS1L_9ScaleType4KindE0ELNS_15FloatRoundStyleE2ESK_EENS1_15EpilogueDefaultEEEEEvvEEEEvNT_6ParamsE,"aw",@nobits
	.sectionflags	@""
	.align	16
	.zero		1024


//--------------------- .nv.shared.reserved.0     --------------------------
	.section	.nv.shared.reserved.0,"aw",@nobits
	.weak		__nv_reservedSMEM_offset_0_alias
	.size		__nv_reservedSMEM_offset_0_alias, 0, 0
	.other		__nv_reservedSMEM_offset_0_alias,@"STO_CUDA_RESERVED_SHARED STV_DEFAULT"
__nv_reservedSMEM_offset_0_alias:
	.zero		0


//--------------------- .nv.global                --------------------------
	.section	.nv.global,"aw",@nobits
.nv.global:
	.type		_ZN39_INTERNAL_38ff9447_4_k_cu_d186a434_83814cute1_E,@object
	.size		_ZN39_INTERNAL_38ff9447_4_k_cu_d186a434_83814cute1_E,(_ZN39_INTERNAL_38ff9447_4_k_cu_d186a434_83814cuda3std3__45__cpo6cbeginE - _ZN39_INTERNAL_38ff9447_4_k_cu_d186a434_83814cute1_E)
_ZN39_INTERNAL_38ff9447_4_k_cu_d186a434_83814cute1_E:
	.zero		1
	.type		_ZN39_INTERNAL_38ff9447_4_k_cu_d186a434_83814cuda3std3__45__cpo6cbeginE,@object
	.size		_ZN39_INTERNAL_38ff9447_4_k_cu_d186a434_83814cuda3std3__45__cpo6cbeginE,(_ZN39_INTERNAL_38ff9447_4_k_cu_d186a434_83814cuda3std3__48in_placeE - _ZN39_INTERNAL_38ff9447_4_k_cu_d186a434_83814cuda3std3__45__cpo6cbeginE)
_ZN39_INTERNAL_38ff9447_4_k_cu_d186a434_83814cuda3std3__45__cpo6cbeginE:
	.zero		1
	.type		_ZN39_INTERNAL_38ff9447_4_k_cu_d186a434_83814cuda3std3__48in_placeE,@object
	.size		_ZN39_INTERNAL_38ff9447_4_k_cu_d186a434_83814cuda3std3__48in_placeE,(_ZN39_INTERNAL_38ff9447_4_k_cu_d186a434_83814cuda3std6ranges3__45__cpo9iter_moveE - _ZN39_INTERNAL_38ff9447_4_k_cu_d186a434_83814cuda3std3__48in_placeE)
_ZN39_INTERNAL_38ff9447_4_k_cu_d186a434_83814cuda3std3__48in_placeE:
	.zero		1
	.type		_ZN39_INTERNAL_38ff9447_4_k_cu_d186a434_83814cuda3std6ranges3__45__cpo9iter_moveE,@object
	.size		_ZN39_INTERNAL_38ff9447_4_k_cu_d186a434_83814cuda3std6ranges3__45__cpo9iter_moveE,(_ZN39_INTERNAL_38ff9447_4_k_cu_d186a434_83814cuda3std3__45__cpo5beginE - _ZN39_INTERNAL_38ff9447_4_k_cu_d186a434_83814cuda3std6ranges3__45__cpo9iter_moveE)
_ZN39_INTERNAL_38ff9447_4_k_cu_d186a434_83814cuda3std6ranges3__45__cpo9iter_moveE:
	.zero		1
	.type		_ZN39_INTERNAL_38ff9447_4_k_cu_d186a434_83814cuda3std3__45__cpo5beginE,@object
	.size		_ZN39_INTERNAL_38ff9447_4_k_cu_d186a434_83814cuda3std3__45__cpo5beginE,(_ZN39_INTERNAL_38ff9447_4_k_cu_d186a434_83814cuda3std3__441_GLOBAL__N__38ff9447_4_k_cu_d186a434_83816ignoreE - _ZN39_INTERNAL_38ff9447_4_k_cu_d186a434_83814cuda3std3__45__cpo5beginE)
_ZN39_INTERNAL_38ff9447_4_k_cu_d186a434_83814cuda3std3__45__cpo5beginE:
	.zero		1
	.type		_ZN39_INTERNAL_38ff9447_4_k_cu_d186a434_83814cuda3std3__441_GLOBAL__N__38ff9447_4_k_cu_d186a434_83816ignoreE,@object
	.size		_ZN39_INTERNAL_38ff9447_4_k_cu_d186a434_83814cuda3std3__441_GLOBAL__N__38ff9447_4_k_cu_d186a434_83816ignoreE,(_ZN39_INTERNAL_38ff9447_4_k_cu_d186a434_83814cute7productE - _ZN39_INTERNAL_38ff9447_4_k_cu_d186a434_83814cuda3std3__441_GLOBAL__N__38ff9447_4_k_cu_d186a434_83816ignoreE)
_ZN39_INTERNAL_38ff9447_4_k_cu_d186a434_83814cuda3std3__441_GLOBAL__N__38ff9447_4_k_cu_d186a434_83816ignoreE:
	.zero		1
	.type		_ZN39_INTERNAL_38ff9447_4_k_cu_d186a434_83814cute7productE,@object
	.size		_ZN39_INTERNAL_38ff9447_4_k_cu_d186a434_83814cute7productE,(_ZN39_INTERNAL_38ff9447_4_k_cu_d186a434_83814cuda3std3__45__cpo3endE - _ZN39_INTERNAL_38ff9447_4_k_cu_d186a434_83814cute7productE)
_ZN39_INTERNAL_38ff9447_4_k_cu_d186a434_83814cute7productE:
	.zero		1
	.type		_ZN39_INTERNAL_38ff9447_4_k_cu_d186a434_83814cuda3std3__45__cpo3endE,@object
	.size		_ZN39_INTERNAL_38ff9447_4_k_cu_d186a434_83814cuda3std3__45__cpo3endE,(_ZN39_INTERNAL_38ff9447_4_k_cu_d186a434_83814cuda3std3__419piecewise_constructE - _ZN39_INTERNAL_38ff9447_4_k_cu_d186a434_83814cuda3std3__45__cpo3endE)
_ZN39_INTERNAL_38ff9447_4_k_cu_d186a434_83814cuda3std3__45__cpo3endE:
	.zero		1
	.type		_ZN39_INTERNAL_38ff9447_4_k_cu_d186a434_83814cuda3std3__419piecewise_constructE,@object
	.size		_ZN39_INTERNAL_38ff9447_4_k_cu_d186a434_83814cuda3std3__419piecewise_constructE,(_ZN39_INTERNAL_38ff9447_4_k_cu_d186a434_83814cuda3std3__45__cpo4cendE - _ZN39_INTERNAL_38ff9447_4_k_cu_d186a434_83814cuda3std3__419piecewise_constructE)
_ZN39_INTERNAL_38ff9447_4_k_cu_d186a434_83814cuda3std3__419piecewise_constructE:
	.zero		1
	.type		_ZN39_INTERNAL_38ff9447_4_k_cu_d186a434_83814cuda3std3__45__cpo4cendE,@object
	.size		_ZN39_INTERNAL_38ff9447_4_k_cu_d186a434_83814cuda3std3__45__cpo4cendE,(_ZN39_INTERNAL_38ff9447_4_k_cu_d186a434_83814cuda3std6ranges3__45__cpo4swapE - _ZN39_INTERNAL_38ff9447_4_k_cu_d186a434_83814cuda3std3__45__cpo4cendE)
_ZN39_INTERNAL_38ff9447_4_k_cu_d186a434_83814cuda3std3__45__cpo4cendE:
	.zero		1
	.type		_ZN39_INTERNAL_38ff9447_4_k_cu_d186a434_83814cuda3std6ranges3__45__cpo4swapE,@object
	.size		_ZN39_INTERNAL_38ff9447_4_k_cu_d186a434_83814cuda3std6ranges3__45__cpo4swapE,(.L_8 - _ZN39_INTERNAL_38ff9447_4_k_cu_d186a434_83814cuda3std6ranges3__45__cpo4swapE)
_ZN39_INTERNAL_38ff9447_4_k_cu_d186a434_83814cuda3std6ranges3__45__cpo4swapE:
	.zero		1
.L_8:


//--------------------- .nv.constant0._ZN7cutlass13device_kernelINS_4gemm6kernel13GemmUniversalIN4cute5tupleIJiiiiEEENS1_10collective13CollectiveMmaINS1_34MainloopSm90TmaGmmaWarpSpecializedILi12ENS5_IJNS4_1CILi2EEENSA_ILi1EEESC_EEENS1_35KernelTmaWarpSpecializedCooperativeEEENS5_IJNSA_ILi512EEENSA_ILi48EEENSA_ILi16EEEEEENS_10bfloat16_tENS5_IJlSC_lEEESK_SL_NS4_8TiledMMAINS4_8MMA_AtomIJNS4_4SM904GMMA27MMA_64x16x16_F32BF16BF16_SSILNSP_5MajorE0ELSR_0ELNSP_7ScaleInE1ELSS_1EEEEEENS4_6LayoutISD_NS5_IJSC_NSA_ILi0EEESW_EEEEENS5_IJNS4_10UnderscoreESZ_SZ_EEEEENS4_13SM90_TMA_LOADENS4_14ComposedLayoutINS4_7SwizzleILi1ELi4ELi3EEENS4_18smem_ptr_flag_bitsILi16EEENSV_INS5_IJNSA_ILi8EEESI_EEENS5_IJSI_SC_EEEEEEEvNS4_8identityENS4_23SM90_TMA_LOAD_MULTICASTES1C_vS1D_EENS_8epilogue10collective6detail29Sm90TmaWarpSpecializedAdapterINS1H_15DefaultEpilogueISK_SL_SL_NS1G_6thread17LinearCombinationISK_Li1EffLNS1L_9ScaleType4KindE0ELNS_15FloatRoundStyleE2ESK_EENS1_15EpilogueDefaultEEEEEvvEEEEvNT_6ParamsE --------------------------
	.section	.nv.constant0._ZN7cutlass13device_kernelINS_4gemm6kernel13GemmUniversalIN4cute5tupleIJiiiiEEENS1_10collective13CollectiveMmaINS1_34MainloopSm90TmaGmmaWarpSpecializedILi12ENS5_IJNS4_1CILi2EEENSA_ILi1EEESC_EEENS1_35KernelTmaWarpSpecializedCooperativeEEENS5_IJNSA_ILi512EEENSA_ILi48EEENSA_ILi16EEEEEENS_10bfloat16_tENS5_IJlSC_lEEESK_SL_NS4_8TiledMMAINS4_8MMA_AtomIJNS4_4SM904GMMA27MMA_64x16x16_F32BF16BF16_SSILNSP_5MajorE0ELSR_0ELNSP_7ScaleInE1ELSS_1EEEEEENS4_6LayoutISD_NS5_IJSC_NSA_ILi0EEESW_EEEEENS5_IJNS4_10UnderscoreESZ_SZ_EEEEENS4_13SM90_TMA_LOADENS4_14ComposedLayoutINS4_7SwizzleILi1ELi4ELi3EEENS4_18smem_ptr_flag_bitsILi16EEENSV_INS5_IJNSA_ILi8EEESI_EEENS5_IJSI_SC_EEEEEEEvNS4_8identityENS4_23SM90_TMA_LOAD_MULTICASTES1C_vS1D_EENS_8epilogue10collective6detail29Sm90TmaWarpSpecializedAdapterINS1H_15DefaultEpilogueISK_SL_SL_NS1G_6thread17LinearCombinationISK_Li1EffLNS1L_9ScaleType4KindE0ELNS_15FloatRoundStyleE2ESK_EENS1_15EpilogueDefaultEEEEEvvEEEEvNT_6ParamsE,"a",@progbits
	.sectionflags	@""
	.align	4
.nv.constant0._ZN7cutlass13device_kernelINS_4gemm6kernel13GemmUniversalIN4cute5tupleIJiiiiEEENS1_10collective13CollectiveMmaINS1_34MainloopSm90TmaGmmaWarpSpecializedILi12ENS5_IJNS4_1CILi2EEENSA_ILi1EEESC_EEENS1_35KernelTmaWarpSpecializedCooperativeEEENS5_IJNSA_ILi512EEENSA_ILi48EEENSA_ILi16EEEEEENS_10bfloat16_tENS5_IJlSC_lEEESK_SL_NS4_8TiledMMAINS4_8MMA_AtomIJNS4_4SM904GMMA27MMA_64x16x16_F32BF16BF16_SSILNSP_5MajorE0ELSR_0ELNSP_7ScaleInE1ELSS_1EEEEEENS4_6LayoutISD_NS5_IJSC_NSA_ILi0EEESW_EEEEENS5_IJNS4_10UnderscoreESZ_SZ_EEEEENS4_13SM90_TMA_LOADENS4_14ComposedLayoutINS4_7SwizzleILi1ELi4ELi3EEENS4_18smem_ptr_flag_bitsILi16EEENSV_INS5_IJNSA_ILi8EEESI_EEENS5_IJSI_SC_EEEEEEEvNS4_8identityENS4_23SM90_TMA_LOAD_MULTICASTES1C_vS1D_EENS_8epilogue10collective6detail29Sm90TmaWarpSpecializedAdapterINS1H_15DefaultEpilogueISK_SL_SL_NS1G_6thread17LinearCombinationISK_Li1EffLNS1L_9ScaleType4KindE0ELNS_15FloatRoundStyleE2ESK_EENS1_15EpilogueDefaultEEEEEvvEEEEvNT_6ParamsE:
	.zero		1664


//--------------------- SYMBOLS --------------------------

	.type		.nv.reservedSmem.offset0,@object
	.size		.nv.reservedSmem.offset0,0x4
	.type		__assertfail,@function
